//
// Generated by NVIDIA NVVM Compiler
//
// Compiler Build ID: CL-36424714
// Cuda compilation tools, release 13.0, V13.0.88
// Based on NVVM 20.0.0
//

.version 9.0
.target sm_100
.address_size 64

	// .globl	_Z26batch_norm_backward_kernelPKfS0_PfS1_S1_S0_S0_S0_iiif
.extern .shared .align 16 .b8 shared_data[];

.visible .entry _Z26batch_norm_backward_kernelPKfS0_PfS1_S1_S0_S0_S0_iiif(
	.param .u64 .ptr .align 1 _Z26batch_norm_backward_kernelPKfS0_PfS1_S1_S0_S0_S0_iiif_param_0,
	.param .u64 .ptr .align 1 _Z26batch_norm_backward_kernelPKfS0_PfS1_S1_S0_S0_S0_iiif_param_1,
	.param .u64 .ptr .align 1 _Z26batch_norm_backward_kernelPKfS0_PfS1_S1_S0_S0_S0_iiif_param_2,
	.param .u64 .ptr .align 1 _Z26batch_norm_backward_kernelPKfS0_PfS1_S1_S0_S0_S0_iiif_param_3,
	.param .u64 .ptr .align 1 _Z26batch_norm_backward_kernelPKfS0_PfS1_S1_S0_S0_S0_iiif_param_4,
	.param .u64 .ptr .align 1 _Z26batch_norm_backward_kernelPKfS0_PfS1_S1_S0_S0_S0_iiif_param_5,
	.param .u64 .ptr .align 1 _Z26batch_norm_backward_kernelPKfS0_PfS1_S1_S0_S0_S0_iiif_param_6,
	.param .u64 .ptr .align 1 _Z26batch_norm_backward_kernelPKfS0_PfS1_S1_S0_S0_S0_iiif_param_7,
	.param .u32 _Z26batch_norm_backward_kernelPKfS0_PfS1_S1_S0_S0_S0_iiif_param_8,
	.param .u32 _Z26batch_norm_backward_kernelPKfS0_PfS1_S1_S0_S0_S0_iiif_param_9,
	.param .u32 _Z26batch_norm_backward_kernelPKfS0_PfS1_S1_S0_S0_S0_iiif_param_10,
	.param .f32 _Z26batch_norm_backward_kernelPKfS0_PfS1_S1_S0_S0_S0_iiif_param_11
)
{
	.reg .pred 	%p<15>;
	.reg .b32 	%r<56>;
	.reg .b32 	%f<68>;
	.reg .b64 	%rd<35>;

	ld.param.u64 	%rd10, [_Z26batch_norm_backward_kernelPKfS0_PfS1_S1_S0_S0_S0_iiif_param_0];
	ld.param.u64 	%rd11, [_Z26batch_norm_backward_kernelPKfS0_PfS1_S1_S0_S0_S0_iiif_param_1];
	ld.param.u64 	%rd5, [_Z26batch_norm_backward_kernelPKfS0_PfS1_S1_S0_S0_S0_iiif_param_3];
	ld.param.u64 	%rd6, [_Z26batch_norm_backward_kernelPKfS0_PfS1_S1_S0_S0_S0_iiif_param_4];
	ld.param.u64 	%rd7, [_Z26batch_norm_backward_kernelPKfS0_PfS1_S1_S0_S0_S0_iiif_param_5];
	ld.param.u64 	%rd8, [_Z26batch_norm_backward_kernelPKfS0_PfS1_S1_S0_S0_S0_iiif_param_6];
	ld.param.u64 	%rd9, [_Z26batch_norm_backward_kernelPKfS0_PfS1_S1_S0_S0_S0_iiif_param_7];
	ld.param.u32 	%r20, [_Z26batch_norm_backward_kernelPKfS0_PfS1_S1_S0_S0_S0_iiif_param_8];
	ld.param.u32 	%r21, [_Z26batch_norm_backward_kernelPKfS0_PfS1_S1_S0_S0_S0_iiif_param_9];
	ld.param.u32 	%r22, [_Z26batch_norm_backward_kernelPKfS0_PfS1_S1_S0_S0_S0_iiif_param_10];
	ld.param.f32 	%f20, [_Z26batch_norm_backward_kernelPKfS0_PfS1_S1_S0_S0_S0_iiif_param_11];
	cvta.to.global.u64 	%rd1, %rd10;
	cvta.to.global.u64 	%rd2, %rd11;
	mov.u32 	%r1, %ctaid.x;
	setp.ge.s32 	%p1, %r1, %r21;
	@%p1 bra 	$L__BB0_22;
	cvta.to.global.u64 	%rd12, %rd8;
	cvta.to.global.u64 	%rd13, %rd9;
	cvta.to.global.u64 	%rd14, %rd7;
	mov.u32 	%r2, %ntid.x;
	mul.lo.s32 	%r3, %r22, %r20;
	mul.wide.u32 	%rd15, %r1, 4;
	add.s64 	%rd16, %rd12, %rd15;
	ld.global.f32 	%f1, [%rd16];
	add.s64 	%rd17, %rd13, %rd15;
	ld.global.f32 	%f22, [%rd17];
	add.s64 	%rd18, %rd14, %rd15;
	ld.global.f32 	%f2, [%rd18];
	add.f32 	%f23, %f20, %f22;
	rsqrt.approx.f32 	%f3, %f23;
	mov.u32 	%r55, %tid.x;
	setp.ge.s32 	%p2, %r55, %r3;
	mov.f32 	%f62, 0f00000000;
	mov.f32 	%f63, %f62;
	@%p2 bra 	$L__BB0_4;
	mov.f32 	%f63, 0f00000000;
	mov.u32 	%r51, %r55;
	mov.f32 	%f62, %f63;
$L__BB0_3:
	div.s32 	%r23, %r51, %r22;
	mul.lo.s32 	%r24, %r23, %r22;
	sub.s32 	%r25, %r51, %r24;
	mad.lo.s32 	%r26, %r23, %r21, %r1;
	mad.lo.s32 	%r27, %r26, %r22, %r25;
	mul.wide.s32 	%rd19, %r27, 4;
	add.s64 	%rd20, %rd1, %rd19;
	ld.global.f32 	%f25, [%rd20];
	sub.f32 	%f26, %f25, %f1;
	mul.f32 	%f27, %f3, %f26;
	add.s64 	%rd21, %rd2, %rd19;
	ld.global.f32 	%f28, [%rd21];
	fma.rn.f32 	%f62, %f28, %f27, %f62;
	add.f32 	%f63, %f63, %f28;
	add.s32 	%r51, %r51, %r2;
	setp.lt.s32 	%p3, %r51, %r3;
	@%p3 bra 	$L__BB0_3;
$L__BB0_4:
	shl.b32 	%r28, %r2, 2;
	mov.u32 	%r29, shared_data;
	add.s32 	%r7, %r29, %r28;
	shl.b32 	%r30, %r55, 2;
	add.s32 	%r8, %r29, %r30;
	st.shared.f32 	[%r8], %f62;
	add.s32 	%r9, %r7, %r30;
	st.shared.f32 	[%r9], %f63;
	bar.sync 	0;
	setp.lt.u32 	%p4, %r2, 2;
	@%p4 bra 	$L__BB0_9;
	mov.u32 	%r52, %r2;
$L__BB0_6:
	shr.u32 	%r11, %r52, 1;
	setp.ge.u32 	%p5, %r55, %r11;
	@%p5 bra 	$L__BB0_8;
	shl.b32 	%r31, %r11, 2;
	add.s32 	%r32, %r8, %r31;
	ld.shared.f32 	%f29, [%r32];
	ld.shared.f32 	%f30, [%r8];
	add.f32 	%f31, %f29, %f30;
	st.shared.f32 	[%r8], %f31;
	add.s32 	%r33, %r9, %r31;
	ld.shared.f32 	%f32, [%r33];
	ld.shared.f32 	%f33, [%r9];
	add.f32 	%f34, %f32, %f33;
	st.shared.f32 	[%r9], %f34;
$L__BB0_8:
	bar.sync 	0;
	setp.gt.u32 	%p6, %r52, 3;
	mov.u32 	%r52, %r11;
	@%p6 bra 	$L__BB0_6;
$L__BB0_9:
	setp.ne.s32 	%p7, %r55, 0;
	@%p7 bra 	$L__BB0_11;
	ld.shared.f32 	%f35, [shared_data];
	cvta.to.global.u64 	%rd22, %rd5;
	add.s64 	%rd24, %rd22, %rd15;
	st.global.f32 	[%rd24], %f35;
	ld.shared.f32 	%f36, [%r7];
	cvta.to.global.u64 	%rd25, %rd6;
	add.s64 	%rd26, %rd25, %rd15;
	st.global.f32 	[%rd26], %f36;
$L__BB0_11:
	setp.ge.s32 	%p8, %r55, %r3;
	mov.f32 	%f66, 0f00000000;
	mov.f32 	%f67, %f66;
	@%p8 bra 	$L__BB0_14;
	mov.f32 	%f67, 0f00000000;
	mov.u32 	%r53, %r55;
	mov.f32 	%f66, %f67;
$L__BB0_13:
	div.s32 	%r34, %r53, %r22;
	mul.lo.s32 	%r35, %r34, %r22;
	sub.s32 	%r36, %r53, %r35;
	mad.lo.s32 	%r37, %r34, %r21, %r1;
	mad.lo.s32 	%r38, %r37, %r22, %r36;
	mul.wide.s32 	%rd27, %r38, 4;
	add.s64 	%rd28, %rd2, %rd27;
	ld.global.f32 	%f39, [%rd28];
	add.s64 	%rd29, %rd1, %rd27;
	ld.global.f32 	%f40, [%rd29];
	sub.f32 	%f41, %f40, %f1;
	add.f32 	%f66, %f66, %f39;
	fma.rn.f32 	%f67, %f39, %f41, %f67;
	add.s32 	%r53, %r53, %r2;
	setp.lt.s32 	%p9, %r53, %r3;
	@%p9 bra 	$L__BB0_13;
$L__BB0_14:
	shl.b32 	%r39, %r2, 3;
	setp.lt.u32 	%p10, %r2, 2;
	add.s32 	%r14, %r8, %r39;
	st.shared.f32 	[%r14], %f66;
	add.s32 	%r15, %r9, %r39;
	st.shared.f32 	[%r15], %f67;
	bar.sync 	0;
	@%p10 bra 	$L__BB0_19;
	mov.u32 	%r54, %r2;
$L__BB0_16:
	shr.u32 	%r17, %r54, 1;
	setp.ge.u32 	%p11, %r55, %r17;
	@%p11 bra 	$L__BB0_18;
	shl.b32 	%r40, %r17, 2;
	add.s32 	%r41, %r14, %r40;
	ld.shared.f32 	%f42, [%r41];
	ld.shared.f32 	%f43, [%r14];
	add.f32 	%f44, %f42, %f43;
	st.shared.f32 	[%r14], %f44;
	add.s32 	%r42, %r15, %r40;
	ld.shared.f32 	%f45, [%r42];
	ld.shared.f32 	%f46, [%r15];
	add.f32 	%f47, %f45, %f46;
	st.shared.f32 	[%r15], %f47;
$L__BB0_18:
	bar.sync 	0;
	setp.gt.u32 	%p12, %r54, 3;
	mov.u32 	%r54, %r17;
	@%p12 bra 	$L__BB0_16;
$L__BB0_19:
	setp.ge.s32 	%p13, %r55, %r3;
	@%p13 bra 	$L__BB0_22;
	ld.param.u64 	%rd34, [_Z26batch_norm_backward_kernelPKfS0_PfS1_S1_S0_S0_S0_iiif_param_2];
	add.s32 	%r44, %r7, %r28;
	add.s32 	%r45, %r44, %r28;
	ld.shared.f32 	%f16, [%r45];
	ld.shared.f32 	%f48, [%r44];
	cvt.rn.f32.u32 	%f49, %r3;
	rcp.rn.f32 	%f17, %f49;
	mul.f32 	%f18, %f2, %f3;
	mul.f32 	%f19, %f17, %f48;
	cvta.to.global.u64 	%rd3, %rd34;
$L__BB0_21:
	div.s32 	%r46, %r55, %r22;
	mul.lo.s32 	%r47, %r46, %r22;
	sub.s32 	%r48, %r55, %r47;
	mad.lo.s32 	%r49, %r46, %r21, %r1;
	mad.lo.s32 	%r50, %r49, %r22, %r48;
	mul.wide.s32 	%rd30, %r50, 4;
	add.s64 	%rd31, %rd2, %rd30;
	ld.global.f32 	%f50, [%rd31];
	add.s64 	%rd32, %rd1, %rd30;
	ld.global.f32 	%f51, [%rd32];
	sub.f32 	%f52, %f51, %f1;
	sub.f32 	%f53, %f50, %f19;
	mul.f32 	%f54, %f3, %f52;
	mul.f32 	%f55, %f3, %f54;
	mul.f32 	%f56, %f16, %f55;
	mul.f32 	%f57, %f17, %f56;
	sub.f32 	%f58, %f53, %f57;
	mul.f32 	%f59, %f18, %f58;
	add.s64 	%rd33, %rd3, %rd30;
	st.global.f32 	[%rd33], %f59;
	add.s32 	%r55, %r55, %r2;
	setp.lt.s32 	%p14, %r55, %r3;
	@%p14 bra 	$L__BB0_21;
$L__BB0_22:
	ret;

}
	// .globl	_Z25batch_norm_forward_kernelPKfPfS0_S0_S1_S1_S1_S1_iiiffb
.visible .entry _Z25batch_norm_forward_kernelPKfPfS0_S0_S1_S1_S1_S1_iiiffb(
	.param .u64 .ptr .align 1 _Z25batch_norm_forward_kernelPKfPfS0_S0_S1_S1_S1_S1_iiiffb_param_0,
	.param .u64 .ptr .align 1 _Z25batch_norm_forward_kernelPKfPfS0_S0_S1_S1_S1_S1_iiiffb_param_1,
	.param .u64 .ptr .align 1 _Z25batch_norm_forward_kernelPKfPfS0_S0_S1_S1_S1_S1_iiiffb_param_2,
	.param .u64 .ptr .align 1 _Z25batch_norm_forward_kernelPKfPfS0_S0_S1_S1_S1_S1_iiiffb_param_3,
	.param .u64 .ptr .align 1 _Z25batch_norm_forward_kernelPKfPfS0_S0_S1_S1_S1_S1_iiiffb_param_4,
	.param .u64 .ptr .align 1 _Z25batch_norm_forward_kernelPKfPfS0_S0_S1_S1_S1_S1_iiiffb_param_5,
	.param .u64 .ptr .align 1 _Z25batch_norm_forward_kernelPKfPfS0_S0_S1_S1_S1_S1_iiiffb_param_6,
	.param .u64 .ptr .align 1 _Z25batch_norm_forward_kernelPKfPfS0_S0_S1_S1_S1_S1_iiiffb_param_7,
	.param .u32 _Z25batch_norm_forward_kernelPKfPfS0_S0_S1_S1_S1_S1_iiiffb_param_8,
	.param .u32 _Z25batch_norm_forward_kernelPKfPfS0_S0_S1_S1_S1_S1_iiiffb_param_9,
	.param .u32 _Z25batch_norm_forward_kernelPKfPfS0_S0_S1_S1_S1_S1_iiiffb_param_10,
	.param .f32 _Z25batch_norm_forward_kernelPKfPfS0_S0_S1_S1_S1_S1_iiiffb_param_11,
	.param .f32 _Z25batch_norm_forward_kernelPKfPfS0_S0_S1_S1_S1_S1_iiiffb_param_12,
	.param .u8 _Z25batch_norm_forward_kernelPKfPfS0_S0_S1_S1_S1_S1_iiiffb_param_13
)
{
	.reg .pred 	%p<12>;
	.reg .b16 	%rs<2>;
	.reg .b32 	%r<37>;
	.reg .b32 	%f<53>;
	.reg .b64 	%rd<37>;

	ld.param.u64 	%rd10, [_Z25batch_norm_forward_kernelPKfPfS0_S0_S1_S1_S1_S1_iiiffb_param_0];
	ld.param.u64 	%rd8, [_Z25batch_norm_forward_kernelPKfPfS0_S0_S1_S1_S1_S1_iiiffb_param_2];
	ld.param.u64 	%rd9, [_Z25batch_norm_forward_kernelPKfPfS0_S0_S1_S1_S1_S1_iiiffb_param_3];
	ld.param.u64 	%rd11, [_Z25batch_norm_forward_kernelPKfPfS0_S0_S1_S1_S1_S1_iiiffb_param_4];
	ld.param.u64 	%rd12, [_Z25batch_norm_forward_kernelPKfPfS0_S0_S1_S1_S1_S1_iiiffb_param_5];
	ld.param.u64 	%rd13, [_Z25batch_norm_forward_kernelPKfPfS0_S0_S1_S1_S1_S1_iiiffb_param_6];
	ld.param.u64 	%rd14, [_Z25batch_norm_forward_kernelPKfPfS0_S0_S1_S1_S1_S1_iiiffb_param_7];
	ld.param.u32 	%r15, [_Z25batch_norm_forward_kernelPKfPfS0_S0_S1_S1_S1_S1_iiiffb_param_8];
	ld.param.u32 	%r16, [_Z25batch_norm_forward_kernelPKfPfS0_S0_S1_S1_S1_S1_iiiffb_param_9];
	ld.param.u32 	%r17, [_Z25batch_norm_forward_kernelPKfPfS0_S0_S1_S1_S1_S1_iiiffb_param_10];
	ld.param.f32 	%f17, [_Z25batch_norm_forward_kernelPKfPfS0_S0_S1_S1_S1_S1_iiiffb_param_11];
	ld.param.f32 	%f18, [_Z25batch_norm_forward_kernelPKfPfS0_S0_S1_S1_S1_S1_iiiffb_param_12];
	ld.param.s8 	%rs1, [_Z25batch_norm_forward_kernelPKfPfS0_S0_S1_S1_S1_S1_iiiffb_param_13];
	cvta.to.global.u64 	%rd1, %rd10;
	cvta.to.global.u64 	%rd2, %rd14;
	cvta.to.global.u64 	%rd3, %rd13;
	cvta.to.global.u64 	%rd4, %rd12;
	cvta.to.global.u64 	%rd5, %rd11;
	mov.u32 	%r1, %ctaid.x;
	setp.ge.s32 	%p1, %r1, %r16;
	@%p1 bra 	$L__BB1_18;
	mov.u32 	%r2, %ntid.x;
	mul.lo.s32 	%r3, %r17, %r15;
	setp.eq.s16 	%p2, %rs1, 0;
	@%p2 bra 	$L__BB1_12;
	mov.u32 	%r4, %tid.x;
	setp.ge.s32 	%p3, %r4, %r3;
	mov.f32 	%f49, 0f00000000;
	mov.f32 	%f50, %f49;
	@%p3 bra 	$L__BB1_5;
	mov.f32 	%f50, 0f00000000;
	mov.u32 	%r34, %r4;
	mov.f32 	%f49, %f50;
$L__BB1_4:
	div.s32 	%r18, %r34, %r17;
	mul.lo.s32 	%r19, %r18, %r17;
	sub.s32 	%r20, %r34, %r19;
	mad.lo.s32 	%r21, %r18, %r16, %r1;
	mad.lo.s32 	%r22, %r21, %r17, %r20;
	mul.wide.s32 	%rd15, %r22, 4;
	add.s64 	%rd16, %rd1, %rd15;
	ld.global.f32 	%f21, [%rd16];
	add.f32 	%f49, %f49, %f21;
	fma.rn.f32 	%f50, %f21, %f21, %f50;
	add.s32 	%r34, %r34, %r2;
	setp.lt.s32 	%p4, %r34, %r3;
	@%p4 bra 	$L__BB1_4;
$L__BB1_5:
	shl.b32 	%r23, %r2, 2;
	mov.u32 	%r24, shared_data;
	add.s32 	%r7, %r24, %r23;
	shl.b32 	%r25, %r4, 2;
	add.s32 	%r8, %r24, %r25;
	st.shared.f32 	[%r8], %f49;
	add.s32 	%r9, %r7, %r25;
	st.shared.f32 	[%r9], %f50;
	bar.sync 	0;
	setp.lt.u32 	%p5, %r2, 2;
	@%p5 bra 	$L__BB1_10;
	mov.u32 	%r35, %r2;
$L__BB1_7:
	shr.u32 	%r11, %r35, 1;
	setp.ge.u32 	%p6, %r4, %r11;
	@%p6 bra 	$L__BB1_9;
	shl.b32 	%r26, %r11, 2;
	add.s32 	%r27, %r8, %r26;
	ld.shared.f32 	%f22, [%r27];
	ld.shared.f32 	%f23, [%r8];
	add.f32 	%f24, %f22, %f23;
	st.shared.f32 	[%r8], %f24;
	add.s32 	%r28, %r9, %r26;
	ld.shared.f32 	%f25, [%r28];
	ld.shared.f32 	%f26, [%r9];
	add.f32 	%f27, %f25, %f26;
	st.shared.f32 	[%r9], %f27;
$L__BB1_9:
	bar.sync 	0;
	setp.gt.u32 	%p7, %r35, 3;
	mov.u32 	%r35, %r11;
	@%p7 bra 	$L__BB1_7;
$L__BB1_10:
	setp.ne.s32 	%p8, %r4, 0;
	@%p8 bra 	$L__BB1_12;
	ld.shared.f32 	%f28, [shared_data];
	cvt.rn.f32.s32 	%f29, %r3;
	div.rn.f32 	%f30, %f28, %f29;
	ld.shared.f32 	%f31, [%r7];
	div.rn.f32 	%f32, %f31, %f29;
	mul.f32 	%f33, %f30, %f30;
	sub.f32 	%f34, %f32, %f33;
	mul.wide.u32 	%rd17, %r1, 4;
	add.s64 	%rd18, %rd5, %rd17;
	st.global.f32 	[%rd18], %f30;
	add.s64 	%rd19, %rd4, %rd17;
	st.global.f32 	[%rd19], %f34;
	add.s64 	%rd20, %rd3, %rd17;
	ld.global.f32 	%f35, [%rd20];
	mul.f32 	%f36, %f17, %f35;
	mov.f32 	%f37, 0f3F800000;
	sub.f32 	%f38, %f37, %f17;
	fma.rn.f32 	%f39, %f38, %f30, %f36;
	st.global.f32 	[%rd20], %f39;
	add.s64 	%rd21, %rd2, %rd17;
	ld.global.f32 	%f40, [%rd21];
	mul.f32 	%f41, %f17, %f40;
	fma.rn.f32 	%f42, %f38, %f34, %f41;
	st.global.f32 	[%rd21], %f42;
$L__BB1_12:
	setp.eq.s16 	%p9, %rs1, 0;
	bar.sync 	0;
	@%p9 bra 	$L__BB1_14;
	mul.wide.u32 	%rd22, %r1, 4;
	add.s64 	%rd23, %rd5, %rd22;
	ld.global.f32 	%f51, [%rd23];
	add.s64 	%rd24, %rd4, %rd22;
	ld.global.f32 	%f52, [%rd24];
	bra.uni 	$L__BB1_15;
$L__BB1_14:
	mul.wide.u32 	%rd25, %r1, 4;
	add.s64 	%rd26, %rd3, %rd25;
	ld.global.f32 	%f51, [%rd26];
	add.s64 	%rd27, %rd2, %rd25;
	ld.global.f32 	%f52, [%rd27];
$L__BB1_15:
	add.f32 	%f13, %f18, %f52;
	cvta.to.global.u64 	%rd28, %rd8;
	mul.wide.u32 	%rd29, %r1, 4;
	add.s64 	%rd30, %rd28, %rd29;
	ld.global.f32 	%f14, [%rd30];
	cvta.to.global.u64 	%rd31, %rd9;
	add.s64 	%rd32, %rd31, %rd29;
	ld.global.f32 	%f15, [%rd32];
	mov.u32 	%r36, %tid.x;
	setp.ge.s32 	%p10, %r36, %r3;
	@%p10 bra 	$L__BB1_18;
	ld.param.u64 	%rd36, [_Z25batch_norm_forward_kernelPKfPfS0_S0_S1_S1_S1_S1_iiiffb_param_1];
	cvta.to.global.u64 	%rd6, %rd36;
	rsqrt.approx.f32 	%f16, %f13;
$L__BB1_17:
	div.s32 	%r29, %r36, %r17;
	mul.lo.s32 	%r30, %r29, %r17;
	sub.s32 	%r31, %r36, %r30;
	mad.lo.s32 	%r32, %r29, %r16, %r1;
	mad.lo.s32 	%r33, %r32, %r17, %r31;
	mul.wide.s32 	%rd33, %r33, 4;
	add.s64 	%rd34, %rd1, %rd33;
	ld.global.f32 	%f43, [%rd34];
	sub.f32 	%f44, %f43, %f51;
	mul.f32 	%f45, %f16, %f44;
	fma.rn.f32 	%f46, %f14, %f45, %f15;
	add.s64 	%rd35, %rd6, %rd33;
	st.global.f32 	[%rd35], %f46;
	add.s32 	%r36, %r36, %r2;
	setp.lt.s32 	%p11, %r36, %r3;
	@%p11 bra 	$L__BB1_17;
$L__BB1_18:
	ret;

}


// ===== COMPILED SASS (sm_100) =====

	.target	sm_100

	.elftype	@"ET_EXEC"


//--------------------- .note.nv.tkinfo           --------------------------
	.section	.note.nv.tkinfo,"",@"SHT_NOTE"
	.sectionflags	@"SHF_NOTE_NV_TKINFO"
	.tkinfo
        /*0018*/ 	.word	0x00000002
        /*0030*/ 	.string	""
        /*0030*/ 	.string	"ptxas"
        /*0030*/ 	.string	"Cuda compilation tools, release 13.0, V13.0.88"
        /*0030*/ 	.string	"Build cuda_13.0.r13.0/compiler.36424714_0"
        /*0030*/ 	.string	"-arch sm_100 -m 64 "



//--------------------- .note.nv.cuinfo           --------------------------
	.section	.note.nv.cuinfo,"",@"SHT_NOTE"
	.sectionflags	@"SHF_NOTE_NV_CUINFO"
        /*0018*/ 	.short	0x0002
        /*001a*/ 	.short	0x0064
        /*001c*/ 	.short	0x0082
	.zero		2


//--------------------- .nv.info                  --------------------------
	.section	.nv.info,"",@"SHT_CUDA_INFO"
	.align	4


	//----- nvinfo : EIATTR_REGCOUNT
	.align		4
        /*0000*/ 	.byte	0x04, 0x2f
        /*0002*/ 	.short	(.L_1 - .L_0)
	.align		4
.L_0:
        /*0004*/ 	.word	index@(_Z26batch_norm_backward_kernelPKfS0_PfS1_S1_S0_S0_S0_iiif)
        /*0008*/ 	.word	0x00000020


	//----- nvinfo : EIATTR_FRAME_SIZE
	.align		4
.L_1:
        /*000c*/ 	.byte	0x04, 0x11
        /*000e*/ 	.short	(.L_3 - .L_2)
	.align		4
.L_2:
        /*0010*/ 	.word	index@($__internal_1_$__cuda_sm20_rcp_rn_f32_slowpath)
        /*0014*/ 	.word	0x00000000


	//----- nvinfo : EIATTR_FRAME_SIZE
	.align		4
.L_3:
        /*0018*/ 	.byte	0x04, 0x11
        /*001a*/ 	.short	(.L_5 - .L_4)
	.align		4
.L_4:
        /*001c*/ 	.word	index@(_Z26batch_norm_backward_kernelPKfS0_PfS1_S1_S0_S0_S0_iiif)
        /*0020*/ 	.word	0x00000000


	//----- nvinfo : EIATTR_REGCOUNT
	.align		4
.L_5:
        /*0024*/ 	.byte	0x04, 0x2f
        /*0026*/ 	.short	(.L_7 - .L_6)
	.align		4
.L_6:
        /*0028*/ 	.word	index@(_Z25batch_norm_forward_kernelPKfPfS0_S0_S1_S1_S1_S1_iiiffb)
        /*002c*/ 	.word	0x00000018


	//----- nvinfo : EIATTR_FRAME_SIZE
	.align		4
.L_7:
        /*0030*/ 	.byte	0x04, 0x11
        /*0032*/ 	.short	(.L_9 - .L_8)
	.align		4
.L_8:
        /*0034*/ 	.word	index@($__internal_0_$__cuda_sm3x_div_rn_noftz_f32_slowpath)
        /*0038*/ 	.word	0x00000000


	//----- nvinfo : EIATTR_FRAME_SIZE
	.align		4
.L_9:
        /*003c*/ 	.byte	0x04, 0x11
        /*003e*/ 	.short	(.L_11 - .L_10)
	.align		4
.L_10:
        /*0040*/ 	.word	index@(_Z25batch_norm_forward_kernelPKfPfS0_S0_S1_S1_S1_S1_iiiffb)
        /*0044*/ 	.word	0x00000000


	//----- nvinfo : EIATTR_MIN_STACK_SIZE
	.align		4
.L_11:
        /*0048*/ 	.byte	0x04, 0x12
        /*004a*/ 	.short	(.L_13 - .L_12)
	.align		4
.L_12:
        /*004c*/ 	.word	index@(_Z25batch_norm_forward_kernelPKfPfS0_S0_S1_S1_S1_S1_iiiffb)
        /*0050*/ 	.word	0x00000000


	//----- nvinfo : EIATTR_MIN_STACK_SIZE
	.align		4
.L_13:
        /*0054*/ 	.byte	0x04, 0x12
        /*0056*/ 	.short	(.L_15 - .L_14)
	.align		4
.L_14:
        /*0058*/ 	.word	index@(_Z26batch_norm_backward_kernelPKfS0_PfS1_S1_S0_S0_S0_iiif)
        /*005c*/ 	.word	0x00000000
.L_15:


//--------------------- .nv.compat                --------------------------
	.section	.nv.compat,"",@"SHT_CUDA_COMPAT_INFO"
	.align	4
        /*0000*/ 	.byte	0x02, 0x09, 0x00, 0x00, 0x02, 0x02, 0x01, 0x00, 0x02, 0x05, 0x05, 0x00, 0x03, 0x07, 0x01, 0x01
        /*0010*/ 	.byte	0x02, 0x03, 0x00, 0x00, 0x02, 0x06, 0x01, 0x00, 0x04, 0x0b, 0x08, 0x00, 0x01, 0x00, 0x00, 0x00
        /*0020*/ 	.byte	0x00, 0x00, 0x00, 0x00


//--------------------- .nv.info._Z25batch_norm_forward_kernelPKfPfS0_S0_S1_S1_S1_S1_iiiffb --------------------------
	.section	.nv.info._Z25batch_norm_forward_kernelPKfPfS0_S0_S1_S1_S1_S1_iiiffb,"",@"SHT_CUDA_INFO"
	.sectionflags	@""
	.align	4


	//----- nvinfo : EIATTR_CUDA_API_VERSION
	.align		4
        /*0000*/ 	.byte	0x04, 0x37
        /*0002*/ 	.short	(.L_17 - .L_16)
.L_16:
        /*0004*/ 	.word	0x00000082


	//----- nvinfo : EIATTR_KPARAM_INFO
	.align		4
.L_17:
        /*0008*/ 	.byte	0x04, 0x17
        /*000a*/ 	.short	(.L_19 - .L_18)
.L_18:
        /*000c*/ 	.word	0x00000000
        /*0010*/ 	.short	0x000d
        /*0012*/ 	.short	0x0054
        /*0014*/ 	.byte	0x00, 0xf0, 0x05, 0x00


	//----- nvinfo : EIATTR_KPARAM_INFO
	.align		4
.L_19:
        /*0018*/ 	.byte	0x04, 0x17
        /*001a*/ 	.short	(.L_21 - .L_20)
.L_20:
        /*001c*/ 	.word	0x00000000
        /*0020*/ 	.short	0x000c
        /*0022*/ 	.short	0x0050
        /*0024*/ 	.byte	0x00, 0xf0, 0x11, 0x00


	//----- nvinfo : EIATTR_KPARAM_INFO
	.align		4
.L_21:
        /*0028*/ 	.byte	0x04, 0x17
        /*002a*/ 	.short	(.L_23 - .L_22)
.L_22:
        /*002c*/ 	.word	0x00000000
        /*0030*/ 	.short	0x000b
        /*0032*/ 	.short	0x004c
        /*0034*/ 	.byte	0x00, 0xf0, 0x11, 0x00


	//----- nvinfo : EIATTR_KPARAM_INFO
	.align		4
.L_23:
        /*0038*/ 	.byte	0x04, 0x17
        /*003a*/ 	.short	(.L_25 - .L_24)
.L_24:
        /*003c*/ 	.word	0x00000000
        /*0040*/ 	.short	0x000a
        /*0042*/ 	.short	0x0048
        /*0044*/ 	.byte	0x00, 0xf0, 0x11, 0x00


	//----- nvinfo : EIATTR_KPARAM_INFO
	.align		4
.L_25:
        /*0048*/ 	.byte	0x04, 0x17
        /*004a*/ 	.short	(.L_27 - .L_26)
.L_26:
        /*004c*/ 	.word	0x00000000
        /*0050*/ 	.short	0x0009
        /*0052*/ 	.short	0x0044
        /*0054*/ 	.byte	0x00, 0xf0, 0x11, 0x00


	//----- nvinfo : EIATTR_KPARAM_INFO
	.align		4
.L_27:
        /*0058*/ 	.byte	0x04, 0x17
        /*005a*/ 	.short	(.L_29 - .L_28)
.L_28:
        /*005c*/ 	.word	0x00000000
        /*0060*/ 	.short	0x0008
        /*0062*/ 	.short	0x0040
        /*0064*/ 	.byte	0x00, 0xf0, 0x11, 0x00


	//----- nvinfo : EIATTR_KPARAM_INFO
	.align		4
.L_29:
        /*0068*/ 	.byte	0x04, 0x17
        /*006a*/ 	.short	(.L_31 - .L_30)
.L_30:
        /*006c*/ 	.word	0x00000000
        /*0070*/ 	.short	0x0007
        /*0072*/ 	.short	0x0038
        /*0074*/ 	.byte	0x00, 0xf5, 0x21, 0x00


	//----- nvinfo : EIATTR_KPARAM_INFO
	.align		4
.L_31:
        /*0078*/ 	.byte	0x04, 0x17
        /*007a*/ 	.short	(.L_33 - .L_32)
.L_32:
        /*007c*/ 	.word	0x00000000
        /*0080*/ 	.short	0x0006
        /*0082*/ 	.short	0x0030
        /*0084*/ 	.byte	0x00, 0xf5, 0x21, 0x00


	//----- nvinfo : EIATTR_KPARAM_INFO
	.align		4
.L_33:
        /*0088*/ 	.byte	0x04, 0x17
        /*008a*/ 	.short	(.L_35 - .L_34)
.L_34:
        /*008c*/ 	.word	0x00000000
        /*0090*/ 	.short	0x0005
        /*0092*/ 	.short	0x0028
        /*0094*/ 	.byte	0x00, 0xf5, 0x21, 0x00


	//----- nvinfo : EIATTR_KPARAM_INFO
	.align		4
.L_35:
        /*0098*/ 	.byte	0x04, 0x17
        /*009a*/ 	.short	(.L_37 - .L_36)
.L_36:
        /*009c*/ 	.word	0x00000000
        /*00a0*/ 	.short	0x0004
        /*00a2*/ 	.short	0x0020
        /*00a4*/ 	.byte	0x00, 0xf5, 0x21, 0x00


	//----- nvinfo : EIATTR_KPARAM_INFO
	.align		4
.L_37:
        /*00a8*/ 	.byte	0x04, 0x17
        /*00aa*/ 	.short	(.L_39 - .L_38)
.L_38:
        /*00ac*/ 	.word	0x00000000
        /*00b0*/ 	.short	0x0003
        /*00b2*/ 	.short	0x0018
        /*00b4*/ 	.byte	0x00, 0xf5, 0x21, 0x00


	//----- nvinfo : EIATTR_KPARAM_INFO
	.align		4
.L_39:
        /*00b8*/ 	.byte	0x04, 0x17
        /*00ba*/ 	.short	(.L_41 - .L_40)
.L_40:
        /*00bc*/ 	.word	0x00000000
        /*00c0*/ 	.short	0x0002
        /*00c2*/ 	.short	0x0010
        /*00c4*/ 	.byte	0x00, 0xf5, 0x21, 0x00


	//----- nvinfo : EIATTR_KPARAM_INFO
	.align		4
.L_41:
        /*00c8*/ 	.byte	0x04, 0x17
        /*00ca*/ 	.short	(.L_43 - .L_42)
.L_42:
        /*00cc*/ 	.word	0x00000000
        /*00d0*/ 	.short	0x0001
        /*00d2*/ 	.short	0x0008
        /*00d4*/ 	.byte	0x00, 0xf5, 0x21, 0x00


	//----- nvinfo : EIATTR_KPARAM_INFO
	.align		4
.L_43:
        /*00d8*/ 	.byte	0x04, 0x17
        /*00da*/ 	.short	(.L_45 - .L_44)
.L_44:
        /*00dc*/ 	.word	0x00000000
        /*00e0*/ 	.short	0x0000
        /*00e2*/ 	.short	0x0000
        /*00e4*/ 	.byte	0x00, 0xf5, 0x21, 0x00


	//----- nvinfo : EIATTR_SPARSE_MMA_MASK
	.align		4
.L_45:
        /*00e8*/ 	.byte	0x03, 0x50
        /*00ea*/ 	.short	0x0000


	//----- nvinfo : EIATTR_MAXREG_COUNT
	.align		4
        /*00ec*/ 	.byte	0x03, 0x1b
        /*00ee*/ 	.short	0x00ff


	//----- nvinfo : EIATTR_NUM_BARRIERS
	.align		4
        /*00f0*/ 	.byte	0x02, 0x4c
        /*00f2*/ 	.byte	0x01
	.zero		1


	//----- nvinfo : EIATTR_MERCURY_ISA_VERSION
	.align		4
        /*00f4*/ 	.byte	0x03, 0x5f
        /*00f6*/ 	.short	0x0101


	//----- nvinfo : EIATTR_VRC_CTA_INIT_COUNT
	.align		4
        /*00f8*/ 	.byte	0x02, 0x4a
	.zero		1
	.zero		1


	//----- nvinfo : EIATTR_EXIT_INSTR_OFFSETS
	.align		4
        /*00fc*/ 	.byte	0x04, 0x1c
        /*00fe*/ 	.short	(.L_47 - .L_46)


	//   ....[0]....
.L_46:
        /*0100*/ 	.word	0x00000040


	//   ....[1]....
        /*0104*/ 	.word	0x00000a60


	//   ....[2]....
        /*0108*/ 	.word	0x00000de0


	//----- nvinfo : EIATTR_CRS_STACK_SIZE
	.align		4
.L_47:
        /*010c*/ 	.byte	0x04, 0x1e
        /*010e*/ 	.short	(.L_49 - .L_48)
.L_48:
        /*0110*/ 	.word	0x00000000


	//----- nvinfo : EIATTR_CBANK_PARAM_SIZE
	.align		4
.L_49:
        /*0114*/ 	.byte	0x03, 0x19
        /*0116*/ 	.short	0x0055


	//----- nvinfo : EIATTR_PARAM_CBANK
	.align		4
        /*0118*/ 	.byte	0x04, 0x0a
        /*011a*/ 	.short	(.L_51 - .L_50)
	.align		4
.L_50:
        /*011c*/ 	.word	index@(.nv.constant0._Z25batch_norm_forward_kernelPKfPfS0_S0_S1_S1_S1_S1_iiiffb)
        /*0120*/ 	.short	0x0380
        /*0122*/ 	.short	0x0055


	//----- nvinfo : EIATTR_SW_WAR
	.align		4
.L_51:
        /*0124*/ 	.byte	0x04, 0x36
        /*0126*/ 	.short	(.L_53 - .L_52)
.L_52:
        /*0128*/ 	.word	0x00000008
.L_53:


//--------------------- .nv.info._Z26batch_norm_backward_kernelPKfS0_PfS1_S1_S0_S0_S0_iiif --------------------------
	.section	.nv.info._Z26batch_norm_backward_kernelPKfS0_PfS1_S1_S0_S0_S0_iiif,"",@"SHT_CUDA_INFO"
	.sectionflags	@""
	.align	4


	//----- nvinfo : EIATTR_CUDA_API_VERSION
	.align		4
        /*0000*/ 	.byte	0x04, 0x37
        /*0002*/ 	.short	(.L_55 - .L_54)
.L_54:
        /*0004*/ 	.word	0x00000082


	//----- nvinfo : EIATTR_KPARAM_INFO
	.align		4
.L_55:
        /*0008*/ 	.byte	0x04, 0x17
        /*000a*/ 	.short	(.L_57 - .L_56)
.L_56:
        /*000c*/ 	.word	0x00000000
        /*0010*/ 	.short	0x000b
        /*0012*/ 	.short	0x004c
        /*0014*/ 	.byte	0x00, 0xf0, 0x11, 0x00


	//----- nvinfo : EIATTR_KPARAM_INFO
	.align		4
.L_57:
        /*0018*/ 	.byte	0x04, 0x17
        /*001a*/ 	.short	(.L_59 - .L_58)
.L_58:
        /*001c*/ 	.word	0x00000000
        /*0020*/ 	.short	0x000a
        /*0022*/ 	.short	0x0048
        /*0024*/ 	.byte	0x00, 0xf0, 0x11, 0x00


	//----- nvinfo : EIATTR_KPARAM_INFO
	.align		4
.L_59:
        /*0028*/ 	.byte	0x04, 0x17
        /*002a*/ 	.short	(.L_61 - .L_60)
.L_60:
        /*002c*/ 	.word	0x00000000
        /*0030*/ 	.short	0x0009
        /*0032*/ 	.short	0x0044
        /*0034*/ 	.byte	0x00, 0xf0, 0x11, 0x00


	//----- nvinfo : EIATTR_KPARAM_INFO
	.align		4
.L_61:
        /*0038*/ 	.byte	0x04, 0x17
        /*003a*/ 	.short	(.L_63 - .L_62)
.L_62:
        /*003c*/ 	.word	0x00000000
        /*0040*/ 	.short	0x0008
        /*0042*/ 	.short	0x0040
        /*0044*/ 	.byte	0x00, 0xf0, 0x11, 0x00


	//----- nvinfo : EIATTR_KPARAM_INFO
	.align		4
.L_63:
        /*0048*/ 	.byte	0x04, 0x17
        /*004a*/ 	.short	(.L_65 - .L_64)
.L_64:
        /*004c*/ 	.word	0x00000000
        /*0050*/ 	.short	0x0007
        /*0052*/ 	.short	0x0038
        /*0054*/ 	.byte	0x00, 0xf5, 0x21, 0x00


	//----- nvinfo : EIATTR_KPARAM_INFO
	.align		4
.L_65:
        /*0058*/ 	.byte	0x04, 0x17
        /*005a*/ 	.short	(.L_67 - .L_66)
.L_66:
        /*005c*/ 	.word	0x00000000
        /*0060*/ 	.short	0x0006
        /*0062*/ 	.short	0x0030
        /*0064*/ 	.byte	0x00, 0xf5, 0x21, 0x00


	//----- nvinfo : EIATTR_KPARAM_INFO
	.align		4
.L_67:
        /*0068*/ 	.byte	0x04, 0x17
        /*006a*/ 	.short	(.L_69 - .L_68)
.L_68:
        /*006c*/ 	.word	0x00000000
        /*0070*/ 	.short	0x0005
        /*0072*/ 	.short	0x0028
        /*0074*/ 	.byte	0x00, 0xf5, 0x21, 0x00


	//----- nvinfo : EIATTR_KPARAM_INFO
	.align		4
.L_69:
        /*0078*/ 	.byte	0x04, 0x17
        /*007a*/ 	.short	(.L_71 - .L_70)
.L_70:
        /*007c*/ 	.word	0x00000000
        /*0080*/ 	.short	0x0004
        /*0082*/ 	.short	0x0020
        /*0084*/ 	.byte	0x00, 0xf5, 0x21, 0x00


	//----- nvinfo : EIATTR_KPARAM_INFO
	.align		4
.L_71:
        /*0088*/ 	.byte	0x04, 0x17
        /*008a*/ 	.short	(.L_73 - .L_72)
.L_72:
        /*008c*/ 	.word	0x00000000
        /*0090*/ 	.short	0x0003
        /*0092*/ 	.short	0x0018
        /*0094*/ 	.byte	0x00, 0xf5, 0x21, 0x00


	//----- nvinfo : EIATTR_KPARAM_INFO
	.align		4
.L_73:
        /*0098*/ 	.byte	0x04, 0x17
        /*009a*/ 	.short	(.L_75 - .L_74)
.L_74:
        /*009c*/ 	.word	0x00000000
        /*00a0*/ 	.short	0x0002
        /*00a2*/ 	.short	0x0010
        /*00a4*/ 	.byte	0x00, 0xf5, 0x21, 0x00


	//----- nvinfo : EIATTR_KPARAM_INFO
	.align		4
.L_75:
        /*00a8*/ 	.byte	0x04, 0x17
        /*00aa*/ 	.short	(.L_77 - .L_76)
.L_76:
        /*00ac*/ 	.word	0x00000000
        /*00b0*/ 	.short	0x0001
        /*00b2*/ 	.short	0x0008
        /*00b4*/ 	.byte	0x00, 0xf5, 0x21, 0x00


	//----- nvinfo : EIATTR_KPARAM_INFO
	.align		4
.L_77:
        /*00b8*/ 	.byte	0x04, 0x17
        /*00ba*/ 	.short	(.L_79 - .L_78)
.L_78:
        /*00bc*/ 	.word	0x00000000
        /*00c0*/ 	.short	0x0000
        /*00c2*/ 	.short	0x0000
        /*00c4*/ 	.byte	0x00, 0xf5, 0x21, 0x00


	//----- nvinfo : EIATTR_SPARSE_MMA_MASK
	.align		4
.L_79:
        /*00c8*/ 	.byte	0x03, 0x50
        /*00ca*/ 	.short	0x0000


	//----- nvinfo : EIATTR_MAXREG_COUNT
	.align		4
        /*00cc*/ 	.byte	0x03, 0x1b
        /*00ce*/ 	.short	0x00ff


	//----- nvinfo : EIATTR_NUM_BARRIERS
	.align		4
        /*00d0*/ 	.byte	0x02, 0x4c
        /*00d2*/ 	.byte	0x01
	.zero		1


	//----- nvinfo : EIATTR_MERCURY_ISA_VERSION
	.align		4
        /*00d4*/ 	.byte	0x03, 0x5f
        /*00d6*/ 	.short	0x0101


	//----- nvinfo : EIATTR_VRC_CTA_INIT_COUNT
	.align		4
        /*00d8*/ 	.byte	0x02, 0x4a
	.zero		1
	.zero		1


	//----- nvinfo : EIATTR_EXIT_INSTR_OFFSETS
	.align		4
        /*00dc*/ 	.byte	0x04, 0x1c
        /*00de*/ 	.short	(.L_81 - .L_80)


	//   ....[0]....
.L_80:
        /*00e0*/ 	.word	0x00000040


	//   ....[1]....
        /*00e4*/ 	.word	0x00000cc0


	//   ....[2]....
        /*00e8*/ 	.word	0x00001120


	//----- nvinfo : EIATTR_CRS_STACK_SIZE
	.align		4
.L_81:
        /*00ec*/ 	.byte	0x04, 0x1e
        /*00ee*/ 	.short	(.L_83 - .L_82)
.L_82:
        /*00f0*/ 	.word	0x00000000


	//----- nvinfo : EIATTR_CBANK_PARAM_SIZE
	.align		4
.L_83:
        /*00f4*/ 	.byte	0x03, 0x19
        /*00f6*/ 	.short	0x0050


	//----- nvinfo : EIATTR_PARAM_CBANK
	.align		4
        /*00f8*/ 	.byte	0x04, 0x0a
        /*00fa*/ 	.short	(.L_85 - .L_84)
	.align		4
.L_84:
        /*00fc*/ 	.word	index@(.nv.constant0._Z26batch_norm_backward_kernelPKfS0_PfS1_S1_S0_S0_S0_iiif)
        /*0100*/ 	.short	0x0380
        /*0102*/ 	.short	0x0050


	//----- nvinfo : EIATTR_SW_WAR
	.align		4
.L_85:
        /*0104*/ 	.byte	0x04, 0x36
        /*0106*/ 	.short	(.L_87 - .L_86)
.L_86:
        /*0108*/ 	.word	0x00000008
.L_87:


//--------------------- .nv.callgraph             --------------------------
	.section	.nv.callgraph,"",@"SHT_CUDA_CALLGRAPH"
	.align	4
	.sectionentsize	8
	.align		4
        /*0000*/ 	.word	0x00000000
	.align		4
        /*0004*/ 	.word	0xffffffff
	.align		4
        /*0008*/ 	.word	0x00000000
	.align		4
        /*000c*/ 	.word	0xfffffffe
	.align		4
        /*0010*/ 	.word	0x00000000
	.align		4
        /*0014*/ 	.word	0xfffffffd
	.align		4
        /*0018*/ 	.word	0x00000000
	.align		4
        /*001c*/ 	.word	0xfffffffc


//--------------------- .text._Z25batch_norm_forward_kernelPKfPfS0_S0_S1_S1_S1_S1_iiiffb --------------------------
	.section	.text._Z25batch_norm_forward_kernelPKfPfS0_S0_S1_S1_S1_S1_iiiffb,"ax",@progbits
	.align	128
        .global         _Z25batch_norm_forward_kernelPKfPfS0_S0_S1_S1_S1_S1_iiiffb
        .type           _Z25batch_norm_forward_kernelPKfPfS0_S0_S1_S1_S1_S1_iiiffb,@function
        .size           _Z25batch_norm_forward_kernelPKfPfS0_S0_S1_S1_S1_S1_iiiffb,(.L_x_44 - _Z25batch_norm_forward_kernelPKfPfS0_S0_S1_S1_S1_S1_iiiffb)
        .other          _Z25batch_norm_forward_kernelPKfPfS0_S0_S1_S1_S1_S1_iiiffb,@"STO_CUDA_ENTRY STV_DEFAULT"
_Z25batch_norm_forward_kernelPKfPfS0_S0_S1_S1_S1_S1_iiiffb:
.text._Z25batch_norm_forward_kernelPKfPfS0_S0_S1_S1_S1_S1_iiiffb:
[----:B------:R-:W-:Y:S01]  /*0000*/  LDC R1, c[0x0][0x37c] ;  /* 0x0000df00ff017b82 */ /* 0x000fe20000000800 */
[----:B------:R-:W0:Y:S01]  /*0010*/  S2R R7, SR_CTAID.X ;  /* 0x0000000000077919 */ /* 0x000e220000002500 */
[----:B------:R-:W0:Y:S02]  /*0020*/  LDCU UR4, c[0x0][0x3c4] ;  /* 0x00007880ff0477ac */ /* 0x000e240008000800 */
[----:B0-----:R-:W-:-:S13]  /*0030*/  ISETP.GE.AND P0, PT, R7, UR4, PT ;  /* 0x0000000407007c0c */ /* 0x001fda000bf06270 */
[----:B------:R-:W-:Y:S05]  /*0040*/  @P0 EXIT ;  /* 0x000000000000094d */ /* 0x000fea0003800000 */
[----:B------:R-:W0:Y:S01]  /*0050*/  LDCU.U8 UR4, c[0x0][0x3d4] ;  /* 0x00007a80ff0477ac */ /* 0x000e220008000000 */
[----:B------:R-:W1:Y:S01]  /*0060*/  LDC R15, c[0x0][0x3c8] ;  /* 0x0000f200ff0f7b82 */ /* 0x000e620000000800 */
[----:B------:R-:W1:Y:S01]  /*0070*/  LDCU UR5, c[0x0][0x3c0] ;  /* 0x00007800ff0577ac */ /* 0x000e620008000800 */
[----:B------:R-:W2:Y:S01]  /*0080*/  LDCU UR7, c[0x0][0x360] ;  /* 0x00006c00ff0777ac */ /* 0x000ea20008000800 */
[----:B------:R-:W3:Y:S01]  /*0090*/  LDCU.64 UR8, c[0x0][0x358] ;  /* 0x00006b00ff0877ac */ /* 0x000ee20008000a00 */
[----:B0-----:R-:W-:-:S04]  /*00a0*/  UPRMT UR4, UR4, 0x8880, URZ ;  /* 0x0000888004047896 */ /* 0x001fc800080000ff */
[----:B------:R-:W-:Y:S01]  /*00b0*/  UISETP.NE.AND UP0, UPT, UR4, URZ, UPT ;  /* 0x000000ff0400728c */ /* 0x000fe2000bf05270 */
[----:B-1----:R-:W-:-:S08]  /*00c0*/  IMAD R6, R15, UR5, RZ ;  /* 0x000000050f067c24 */ /* 0x002fd0000f8e02ff */
[----:B--23--:R-:W-:Y:S05]  /*00d0*/  BRA.U !UP0, `(.L_x_0) ;  /* 0x0000000908107547 */ /* 0x00cfea000b800000 */
[----:B------:R-:W0:Y:S01]  /*00e0*/  S2R R5, SR_TID.X ;  /* 0x0000000000057919 */ /* 0x000e220000002100 */
[----:B------:R-:W1:Y:S01]  /*00f0*/  LDCU UR4, c[0x0][0x3c4] ;  /* 0x00007880ff0477ac */ /* 0x000e620008000800 */
[----:B------:R-:W-:Y:S01]  /*0100*/  BSSY.RECONVERGENT B0, `(.L_x_1) ;  /* 0x000002c000007945 */ /* 0x000fe20003800200 */
[----:B------:R-:W-:Y:S02]  /*0110*/  CS2R R8, SRZ ;  /* 0x0000000000087805 */ /* 0x000fe4000001ff00 */
[----:B0-----:R-:W-:-:S13]  /*0120*/  ISETP.GE.AND P0, PT, R5, R6, PT ;  /* 0x000000060500720c */ /* 0x001fda0003f06270 */
[----:B-1----:R-:W-:Y:S05]  /*0130*/  @P0 BRA `(.L_x_2) ;  /* 0x0000000000a00947 */ /* 0x002fea0003800000 */
[-C--:B------:R-:W-:Y:S01]  /*0140*/  IABS R0, R15.reuse ;  /* 0x0000000f00007213 */ /* 0x080fe20000000000 */
[----:B------:R-:W0:Y:S01]  /*0150*/  LDC R4, c[0x0][0x3c8] ;  /* 0x0000f200ff047b82 */ /* 0x000e220000000800 */
[----:B------:R-:W-:Y:S01]  /*0160*/  IMAD.MOV.U32 R10, RZ, RZ, RZ ;  /* 0x000000ffff0a7224 */ /* 0x000fe200078e00ff */
[----:B------:R-:W-:Y:S01]  /*0170*/  ISETP.NE.AND P0, PT, R15, RZ, PT ;  /* 0x000000ff0f00720c */ /* 0x000fe20003f05270 */
[----:B------:R-:W1:Y:S01]  /*0180*/  I2F.RP R8, R0 ;  /* 0x0000000000087306 */ /* 0x000e620000209400 */
[----:B------:R-:W-:-:S04]  /*0190*/  LOP3.LUT R15, RZ, R15, RZ, 0x33, !PT ;  /* 0x0000000fff0f7212 */ /* 0x000fc800078e33ff */
[----:B------:R-:W2:Y:S03]  /*01a0*/  LDC.64 R2, c[0x0][0x380] ;  /* 0x0000e000ff027b82 */ /* 0x000ea60000000a00 */
[----:B-1----:R-:W1:Y:S02]  /*01b0*/  MUFU.RCP R8, R8 ;  /* 0x0000000800087308 */ /* 0x002e640000001000 */
[----:B-1----:R-:W-:-:S06]  /*01c0*/  VIADD R11, R8, 0xffffffe ;  /* 0x0ffffffe080b7836 */ /* 0x002fcc0000000000 */
[----:B------:R-:W1:Y:S02]  /*01d0*/  F2I.FTZ.U32.TRUNC.NTZ R11, R11 ;  /* 0x0000000b000b7305 */ /* 0x000e64000021f000 */
[----:B-1----:R-:W-:-:S04]  /*01e0*/  IMAD.MOV R9, RZ, RZ, -R11 ;  /* 0x000000ffff097224 */ /* 0x002fc800078e0a0b */
[----:B------:R-:W-:-:S04]  /*01f0*/  IMAD R9, R9, R0, RZ ;  /* 0x0000000009097224 */ /* 0x000fc800078e02ff */
[----:B------:R-:W-:Y:S01]  /*0200*/  IMAD.HI.U32 R10, R11, R9, R10 ;  /* 0x000000090b0a7227 */ /* 0x000fe200078e000a */
[----:B------:R-:W-:Y:S02]  /*0210*/  CS2R R8, SRZ ;  /* 0x0000000000087805 */ /* 0x000fe4000001ff00 */
[----:B0-2---:R-:W-:-:S07]  /*0220*/  MOV R11, R5 ;  /* 0x00000005000b7202 */ /* 0x005fce0000000f00 */
.L_x_3:
[----:B------:R-:W-:Y:S02]  /*0230*/  IABS R13, R11 ;  /* 0x0000000b000d7213 */ /* 0x000fe40000000000 */
[----:B------:R-:W-:-:S03]  /*0240*/  IABS R16, R4 ;  /* 0x0000000400107213 */ /* 0x000fc60000000000 */
[----:B------:R-:W-:-:S04]  /*0250*/  IMAD.HI.U32 R12, R10, R13, RZ ;  /* 0x0000000d0a0c7227 */ /* 0x000fc800078e00ff */
[----:B------:R-:W-:-:S04]  /*0260*/  IMAD.MOV R14, RZ, RZ, -R12 ;  /* 0x000000ffff0e7224 */ /* 0x000fc800078e0a0c */
[----:B------:R-:W-:-:S05]  /*0270*/  IMAD R13, R16, R14, R13 ;  /* 0x0000000e100d7224 */ /* 0x000fca00078e020d */
[----:B------:R-:W-:-:S13]  /*0280*/  ISETP.GT.U32.AND P2, PT, R0, R13, PT ;  /* 0x0000000d0000720c */ /* 0x000fda0003f44070 */
[----:B------:R-:W-:Y:S01]  /*0290*/  @!P2 IMAD.IADD R13, R13, 0x1, -R16 ;  /* 0x000000010d0da824 */ /* 0x000fe200078e0a10 */
[----:B------:R-:W-:-:S04]  /*02a0*/  @!P2 IADD3 R12, PT, PT, R12, 0x1, RZ ;  /* 0x000000010c0ca810 */ /* 0x000fc80007ffe0ff */
[----:B------:R-:W-:Y:S02]  /*02b0*/  ISETP.GE.U32.AND P1, PT, R13, R0, PT ;  /* 0x000000000d00720c */ /* 0x000fe40003f26070 */
[----:B------:R-:W-:-:S04]  /*02c0*/  LOP3.LUT R13, R11, R4, RZ, 0x3c, !PT ;  /* 0x000000040b0d7212 */ /* 0x000fc800078e3cff */
[----:B------:R-:W-:-:S07]  /*02d0*/  ISETP.GE.AND P3, PT, R13, RZ, PT ;  /* 0x000000ff0d00720c */ /* 0x000fce0003f66270 */
[----:B------:R-:W-:-:S06]  /*02e0*/  @P1 VIADD R12, R12, 0x1 ;  /* 0x000000010c0c1836 */ /* 0x000fcc0000000000 */
[----:B------:R-:W-:-:S05]  /*02f0*/  @!P3 IMAD.MOV R12, RZ, RZ, -R12 ;  /* 0x000000ffff0cb224 */ /* 0x000fca00078e0a0c */
[----:B------:R-:W-:-:S04]  /*0300*/  SEL R12, R15, R12, !P0 ;  /* 0x0000000c0f0c7207 */ /* 0x000fc80004000000 */
[C---:B------:R-:W-:Y:S01]  /*0310*/  IADD3 R13, PT, PT, -R12.reuse, RZ, RZ ;  /* 0x000000ff0c0d7210 */ /* 0x040fe20007ffe1ff */
[----:B------:R-:W-:-:S04]  /*0320*/  IMAD R12, R12, UR4, R7 ;  /* 0x000000040c0c7c24 */ /* 0x000fc8000f8e0207 */
[----:B------:R-:W-:-:S04]  /*0330*/  IMAD R13, R4, R13, R11 ;  /* 0x0000000d040d7224 */ /* 0x000fc800078e020b */
[----:B------:R-:W-:-:S04]  /*0340*/  IMAD R13, R12, R4, R13 ;  /* 0x000000040c0d7224 */ /* 0x000fc800078e020d */
[----:B------:R-:W-:-:S06]  /*0350*/  IMAD.WIDE R12, R13, 0x4, R2 ;  /* 0x000000040d0c7825 */ /* 0x000fcc00078e0202 */
[----:B------:R-:W2:Y:S01]  /*0360*/  LDG.E R13, desc[UR8][R12.64] ;  /* 0x000000080c0d7981 */ /* 0x000ea2000c1e1900 */
[----:B------:R-:W-:-:S05]  /*0370*/  VIADD R11, R11, UR7 ;  /* 0x000000070b0b7c36 */ /* 0x000fca0008000000 */
[----:B------:R-:W-:Y:S01]  /*0380*/  ISETP.GE.AND P1, PT, R11, R6, PT ;  /* 0x000000060b00720c */ /* 0x000fe20003f26270 */
[C---:B--2---:R-:W-:Y:S01]  /*0390*/  FADD R9, R13.reuse, R9 ;  /* 0x000000090d097221 */ /* 0x044fe20000000000 */
[----:B------:R-:W-:-:S11]  /*03a0*/  FFMA R8, R13, R13, R8 ;  /* 0x0000000d0d087223 */ /* 0x000fd60000000008 */
[----:B------:R-:W-:Y:S05]  /*03b0*/  @!P1 BRA `(.L_x_3) ;  /* 0xfffffffc009c9947 */ /* 0x000fea000383ffff */
.L_x_2:
[----:B------:R-:W-:Y:S05]  /*03c0*/  BSYNC.RECONVERGENT B0 ;  /* 0x0000000000007941 */ /* 0x000fea0003800200 */
.L_x_1:
[----:B------:R-:W0:Y:S01]  /*03d0*/  S2UR UR5, SR_CgaCtaId ;  /* 0x00000000000579c3 */ /* 0x000e220000008800 */
[----:B------:R-:W-:Y:S01]  /*03e0*/  UMOV UR4, 0x400 ;  /* 0x0000040000047882 */ /* 0x000fe20000000000 */
[----:B------:R-:W-:Y:S02]  /*03f0*/  UISETP.GE.U32.AND UP0, UPT, UR7, 0x2, UPT ;  /* 0x000000020700788c */ /* 0x000fe4000bf06070 */
[----:B0-----:R-:W-:-:S04]  /*0400*/  ULEA UR4, UR5, UR4, 0x18 ;  /* 0x0000000405047291 */ /* 0x001fc8000f8ec0ff */
[----:B------:R-:W-:Y:S02]  /*0410*/  ULEA UR6, UR7, UR4, 0x2 ;  /* 0x0000000407067291 */ /* 0x000fe4000f8e10ff */
[----:B------:R-:W-:-:S04]  /*0420*/  LEA R0, R5, UR4, 0x2 ;  /* 0x0000000405007c11 */ /* 0x000fc8000f8e10ff */
[----:B------:R-:W-:Y:S01]  /*0430*/  LEA R3, R5, UR6, 0x2 ;  /* 0x0000000605037c11 */ /* 0x000fe2000f8e10ff */
[----:B------:R0:W-:Y:S04]  /*0440*/  STS [R0], R9 ;  /* 0x0000000900007388 */ /* 0x0001e80000000800 */
[----:B------:R0:W-:Y:S01]  /*0450*/  STS [R3], R8 ;  /* 0x0000000803007388 */ /* 0x0001e20000000800 */
[----:B------:R-:W-:Y:S06]  /*0460*/  BAR.SYNC.DEFER_BLOCKING 0x0 ;  /* 0x0000000000007b1d */ /* 0x000fec0000010000 */
[----:B------:R-:W-:Y:S05]  /*0470*/  BRA.U !UP0, `(.L_x_4) ;  /* 0x0000000108507547 */ /* 0x000fea000b800000 */
[----:B------:R-:W-:-:S07]  /*0480*/  IMAD.U32 R2, RZ, RZ, UR7 ;  /* 0x00000007ff027e24 */ /* 0x000fce000f8e00ff */
.L_x_7:
[----:B------:R-:W-:Y:S01]  /*0490*/  SHF.R.U32.HI R12, RZ, 0x1, R2 ;  /* 0x00000001ff0c7819 */ /* 0x000fe20000011602 */
[----:B------:R-:W-:Y:S03]  /*04a0*/  BSSY.RECONVERGENT B0, `(.L_x_5) ;  /* 0x000000d000007945 */ /* 0x000fe60003800200 */
[----:B------:R-:W-:-:S13]  /*04b0*/  ISETP.GE.U32.AND P0, PT, R5, R12, PT ;  /* 0x0000000c0500720c */ /* 0x000fda0003f06070 */
[----:B-1----:R-:W-:Y:S05]  /*04c0*/  @P0 BRA `(.L_x_6) ;  /* 0x0000000000280947 */ /* 0x002fea0003800000 */
[C---:B------:R-:W-:Y:S01]  /*04d0*/  LEA R4, R12.reuse, R0, 0x2 ;  /* 0x000000000c047211 */ /* 0x040fe200078e10ff */
[----:B0-----:R-:W-:Y:S01]  /*04e0*/  LDS R9, [R0] ;  /* 0x0000000000097984 */ /* 0x001fe20000000800 */
[----:B------:R-:W-:-:S04]  /*04f0*/  IMAD R8, R12, 0x4, R3 ;  /* 0x000000040c087824 */ /* 0x000fc800078e0203 */
[----:B------:R-:W0:Y:S02]  /*0500*/  LDS R4, [R4] ;  /* 0x0000000004047984 */ /* 0x000e240000000800 */
[----:B0-----:R-:W-:-:S05]  /*0510*/  FADD R9, R4, R9 ;  /* 0x0000000904097221 */ /* 0x001fca0000000000 */
[----:B------:R-:W-:Y:S04]  /*0520*/  STS [R0], R9 ;  /* 0x0000000900007388 */ /* 0x000fe80000000800 */
[----:B------:R-:W-:Y:S04]  /*0530*/  LDS R8, [R8] ;  /* 0x0000000008087984 */ /* 0x000fe80000000800 */
[----:B------:R-:W0:Y:S02]  /*0540*/  LDS R11, [R3] ;  /* 0x00000000030b7984 */ /* 0x000e240000000800 */
[----:B0-----:R-:W-:-:S05]  /*0550*/  FADD R10, R8, R11 ;  /* 0x0000000b080a7221 */ /* 0x001fca0000000000 */
[----:B------:R1:W-:Y:S02]  /*0560*/  STS [R3], R10 ;  /* 0x0000000a03007388 */ /* 0x0003e40000000800 */
.L_x_6:
[----:B------:R-:W-:Y:S05]  /*0570*/  BSYNC.RECONVERGENT B0 ;  /* 0x0000000000007941 */ /* 0x000fea0003800200 */
.L_x_5:
[----:B------:R-:W-:Y:S01]  /*0580*/  BAR.SYNC.DEFER_BLOCKING 0x0 ;  /* 0x0000000000007b1d */ /* 0x000fe20000010000 */
[----:B------:R-:W-:Y:S01]  /*0590*/  ISETP.GT.U32.AND P0, PT, R2, 0x3, PT ;  /* 0x000000030200780c */ /* 0x000fe20003f04070 */
[----:B------:R-:W-:-:S12]  /*05a0*/  IMAD.MOV.U32 R2, RZ, RZ, R12 ;  /* 0x000000ffff027224 */ /* 0x000fd800078e000c */
[----:B------:R-:W-:Y:S05]  /*05b0*/  @P0 BRA `(.L_x_7) ;  /* 0xfffffffc00b40947 */ /* 0x000fea000383ffff */
.L_x_4:
[----:B------:R-:W-:Y:S01]  /*05c0*/  ISETP.NE.AND P0, PT, R5, RZ, PT ;  /* 0x000000ff0500720c */ /* 0x000fe20003f05270 */
[----:B------:R-:W-:-:S12]  /*05d0*/  BSSY.RECONVERGENT B0, `(.L_x_0) ;  /* 0x0000034000007945 */ /* 0x000fd80003800200 */
[----:B------:R-:W-:Y:S05]  /*05e0*/  @P0 BRA `(.L_x_8) ;  /* 0x0000000000c80947 */ /* 0x000fea0003800000 */
[----:B------:R-:W2:Y:S01]  /*05f0*/  S2UR UR5, SR_CgaCtaId ;  /* 0x00000000000579c3 */ /* 0x000ea20000008800 */
[----:B------:R-:W-:Y:S01]  /*0600*/  UMOV UR4, 0x400 ;  /* 0x0000040000047882 */ /* 0x000fe20000000000 */
[----:B01----:R-:W-:-:S04]  /*0610*/  I2FP.F32.S32 R3, R6 ;  /* 0x0000000600037245 */ /* 0x003fc80000201400 */
[----:B------:R-:W0:Y:S02]  /*0620*/  MUFU.RCP R2, R3 ;  /* 0x0000000300027308 */ /* 0x000e240000001000 */
[----:B0-----:R-:W-:Y:S01]  /*0630*/  FFMA R5, -R3, R2, 1 ;  /* 0x3f80000003057423 */ /* 0x001fe20000000102 */
[----:B--2---:R-:W-:-:S03]  /*0640*/  ULEA UR4, UR5, UR4, 0x18 ;  /* 0x0000000405047291 */ /* 0x004fc6000f8ec0ff */
[----:B------:R-:W-:-:S06]  /*0650*/  FFMA R5, R2, R5, R2 ;  /* 0x0000000502057223 */ /* 0x000fcc0000000002 */
[----:B------:R-:W0:Y:S02]  /*0660*/  LDS R0, [UR4] ;  /* 0x00000004ff007984 */ /* 0x000e240008000800 */
[----:B0-----:R-:W0:Y:S01]  /*0670*/  FCHK P0, R0, R3 ;  /* 0x0000000300007302 */ /* 0x001e220000000000 */
[----:B------:R-:W-:-:S04]  /*0680*/  FFMA R2, R0, R5, RZ ;  /* 0x0000000500027223 */ /* 0x000fc800000000ff */
[----:B------:R-:W-:-:S04]  /*0690*/  FFMA R4, -R3, R2, R0 ;  /* 0x0000000203047223 */ /* 0x000fc80000000100 */
[----:B------:R-:W-:Y:S01]  /*06a0*/  FFMA R2, R5, R4, R2 ;  /* 0x0000000405027223 */ /* 0x000fe20000000002 */
[----:B0-----:R-:W-:Y:S06]  /*06b0*/  @!P0 BRA `(.L_x_9) ;  /* 0x00000000000c8947 */ /* 0x001fec0003800000 */
[----:B------:R-:W-:-:S07]  /*06c0*/  MOV R4, 0x6e0 ;  /* 0x000006e000047802 */ /* 0x000fce0000000f00 */
[----:B------:R-:W-:Y:S05]  /*06d0*/  CALL.REL.NOINC `($__internal_0_$__cuda_sm3x_div_rn_noftz_f32_slowpath) ;  /* 0x0000000400c47944 */ /* 0x000fea0003c00000 */
[----:B------:R-:W-:-:S07]  /*06e0*/  MOV R2, R0 ;  /* 0x0000000000027202 */ /* 0x000fce0000000f00 */
.L_x_9:
[----:B------:R-:W0:Y:S01]  /*06f0*/  LDS R4, [UR6] ;  /* 0x00000006ff047984 */ /* 0x000e220008000800 */
[----:B------:R-:W1:Y:S02]  /*0700*/  MUFU.RCP R0, R3 ;  /* 0x0000000300007308 */ /* 0x000e640000001000 */
[----:B-1----:R-:W-:-:S04]  /*0710*/  FFMA R5, -R3, R0, 1 ;  /* 0x3f80000003057423 */ /* 0x002fc80000000100 */
[----:B------:R-:W-:Y:S02]  /*0720*/  FFMA R0, R0, R5, R0 ;  /* 0x0000000500007223 */ /* 0x000fe40000000000 */
[----:B0-----:R-:W0:Y:S02]  /*0730*/  FCHK P0, R4, R3 ;  /* 0x0000000304007302 */ /* 0x001e240000000000 */
[----:B------:R-:W-:-:S04]  /*0740*/  FFMA R5, R0, R4, RZ ;  /* 0x0000000400057223 */ /* 0x000fc800000000ff */
[----:B------:R-:W-:-:S04]  /*0750*/  FFMA R8, -R3, R5, R4 ;  /* 0x0000000503087223 */ /* 0x000fc80000000104 */
[----:B------:R-:W-:Y:S01]  /*0760*/  FFMA R13, R0, R8, R5 ;  /* 0x00000008000d7223 */ /* 0x000fe20000000005 */
[----:B0-----:R-:W-:Y:S06]  /*0770*/  @!P0 BRA `(.L_x_10) ;  /* 0x0000000000108947 */ /* 0x001fec0003800000 */
[----:B------:R-:W-:Y:S01]  /*0780*/  IMAD.MOV.U32 R0, RZ, RZ, R4 ;  /* 0x000000ffff007224 */ /* 0x000fe200078e0004 */
[----:B------:R-:W-:-:S07]  /*0790*/  MOV R4, 0x7b0 ;  /* 0x000007b000047802 */ /* 0x000fce0000000f00 */
[----:B------:R-:W-:Y:S05]  /*07a0*/  CALL.REL.NOINC `($__internal_0_$__cuda_sm3x_div_rn_noftz_f32_slowpath) ;  /* 0x0000000400907944 */ /* 0x000fea0003c00000 */
[----:B------:R-:W-:-:S07]  /*07b0*/  IMAD.MOV.U32 R13, RZ, RZ, R0 ;  /* 0x000000ffff0d7224 */ /* 0x000fce00078e0000 */
.L_x_10:
[----:B------:R-:W0:Y:S01]  /*07c0*/  LDC.64 R4, c[0x0][0x3a0] ;  /* 0x0000e800ff047b82 */ /* 0x000e220000000a00 */
[----:B------:R-:W-:-:S07]  /*07d0*/  FFMA R3, -R2, R2, R13 ;  /* 0x0000000202037223 */ /* 0x000fce000000010d */
[----:B------:R-:W1:Y:S08]  /*07e0*/  LDC.64 R8, c[0x0][0x3a8] ;  /* 0x0000ea00ff087b82 */ /* 0x000e700000000a00 */
[----:B------:R-:W2:Y:S01]  /*07f0*/  LDC.64 R10, c[0x0][0x3b0] ;  /* 0x0000ec00ff0a7b82 */ /* 0x000ea20000000a00 */
[----:B0-----:R-:W-:-:S07]  /*0800*/  IMAD.WIDE.U32 R4, R7, 0x4, R4 ;  /* 0x0000000407047825 */ /* 0x001fce00078e0004 */
[----:B------:R-:W0:Y:S01]  /*0810*/  LDC R17, c[0x0][0x3cc] ;  /* 0x0000f300ff117b82 */ /* 0x000e220000000800 */
[----:B------:R-:W-:Y:S01]  /*0820*/  STG.E desc[UR8][R4.64], R2 ;  /* 0x0000000204007986 */ /* 0x000fe2000c101908 */
[----:B-1----:R-:W-:-:S06]  /*0830*/  IMAD.WIDE.U32 R8, R7, 0x4, R8 ;  /* 0x0000000407087825 */ /* 0x002fcc00078e0008 */
[----:B------:R-:W1:Y:S01]  /*0840*/  LDC.64 R12, c[0x0][0x3b8] ;  /* 0x0000ee00ff0c7b82 */ /* 0x000e620000000a00 */
[----:B------:R3:W-:Y:S01]  /*0850*/  STG.E desc[UR8][R8.64], R3 ;  /* 0x0000000308007986 */ /* 0x0007e2000c101908 */
[----:B--2---:R-:W-:-:S05]  /*0860*/  IMAD.WIDE.U32 R10, R7, 0x4, R10 ;  /* 0x00000004070a7825 */ /* 0x004fca00078e000a */
[----:B------:R-:W2:Y:S01]  /*0870*/  LDG.E R0, desc[UR8][R10.64] ;  /* 0x000000080a007981 */ /* 0x000ea2000c1e1900 */
[----:B0-----:R-:W-:Y:S01]  /*0880*/  FADD R14, -R17, 1 ;  /* 0x3f800000110e7421 */ /* 0x001fe20000000100 */
[----:B-1----:R-:W-:-:S04]  /*0890*/  IMAD.WIDE.U32 R12, R7, 0x4, R12 ;  /* 0x00000004070c7825 */ /* 0x002fc800078e000c */
[----:B--2---:R-:W-:-:S04]  /*08a0*/  FMUL R15, R0, R17 ;  /* 0x00000011000f7220 */ /* 0x004fc80000400000 */
[----:B------:R-:W-:-:S05]  /*08b0*/  FFMA R15, R14, R2, R15 ;  /* 0x000000020e0f7223 */ /* 0x000fca000000000f */
[----:B------:R2:W-:Y:S04]  /*08c0*/  STG.E desc[UR8][R10.64], R15 ;  /* 0x0000000f0a007986 */ /* 0x0005e8000c101908 */
[----:B------:R-:W4:Y:S02]  /*08d0*/  LDG.E R0, desc[UR8][R12.64] ;  /* 0x000000080c007981 */ /* 0x000f24000c1e1900 */
[----:B----4-:R-:W-:-:S04]  /*08e0*/  FMUL R0, R0, R17 ;  /* 0x0000001100007220 */ /* 0x010fc80000400000 */
[----:B---3--:R-:W-:-:S05]  /*08f0*/  FFMA R3, R3, R14, R0 ;  /* 0x0000000e03037223 */ /* 0x008fca0000000000 */
[----:B------:R2:W-:Y:S02]  /*0900*/  STG.E desc[UR8][R12.64], R3 ;  /* 0x000000030c007986 */ /* 0x0005e4000c101908 */
.L_x_8:
[----:B------:R-:W-:Y:S05]  /*0910*/  BSYNC.RECONVERGENT B0 ;  /* 0x0000000000007941 */ /* 0x000fea0003800200 */
.L_x_0:
[----:B0-----:R-:W0:Y:S01]  /*0920*/  LDC.U8 R0, c[0x0][0x3d4] ;  /* 0x0000f500ff007b82 */ /* 0x001e220000000000 */
[----:B------:R-:W3:Y:S07]  /*0930*/  LDCU UR4, c[0x0][0x3d0] ;  /* 0x00007a00ff0477ac */ /* 0x000eee0008000800 */
[----:B-12---:R-:W1:Y:S08]  /*0940*/  LDC.64 R2, c[0x0][0x3a8] ;  /* 0x0000ea00ff027b82 */ /* 0x006e700000000a00 */
[----:B------:R-:W2:Y:S01]  /*0950*/  LDC.64 R8, c[0x0][0x3b8] ;  /* 0x0000ee00ff087b82 */ /* 0x000ea20000000a00 */
[----:B0-----:R-:W-:-:S07]  /*0960*/  PRMT R0, R0, 0x8880, RZ ;  /* 0x0000888000007816 */ /* 0x001fce00000000ff */
[----:B------:R-:W0:Y:S08]  /*0970*/  LDC.64 R10, c[0x0][0x3b0] ;  /* 0x0000ec00ff0a7b82 */ /* 0x000e300000000a00 */
[----:B------:R-:W-:Y:S01]  /*0980*/  BAR.SYNC.DEFER_BLOCKING 0x0 ;  /* 0x0000000000007b1d */ /* 0x000fe20000010000 */
[----:B------:R-:W-:-:S13]  /*0990*/  ISETP.NE.AND P0, PT, R0, RZ, PT ;  /* 0x000000ff0000720c */ /* 0x000fda0003f05270 */
[C---:B-1----:R-:W-:Y:S02]  /*09a0*/  @P0 IMAD.WIDE.U32 R4, R7.reuse, 0x4, R2 ;  /* 0x0000000407040825 */ /* 0x042fe400078e0002 */
[----:B------:R-:W1:Y:S03]  /*09b0*/  LDC.64 R2, c[0x0][0x3a0] ;  /* 0x0000e800ff027b82 */ /* 0x000e660000000a00 */
[----:B------:R-:W3:Y:S01]  /*09c0*/  @P0 LDG.E R14, desc[UR8][R4.64] ;  /* 0x00000008040e0981 */ /* 0x000ee2000c1e1900 */
[----:B--2---:R-:W-:-:S04]  /*09d0*/  @!P0 IMAD.WIDE.U32 R12, R7, 0x4, R8 ;  /* 0x00000004070c8825 */ /* 0x004fc800078e0008 */
[----:B-1----:R-:W-:-:S05]  /*09e0*/  @P0 IMAD.WIDE.U32 R2, R7, 0x4, R2 ;  /* 0x0000000407020825 */ /* 0x002fca00078e0002 */
[----:B------:R1:W5:Y:S01]  /*09f0*/  @P0 LDG.E R0, desc[UR8][R2.64] ;  /* 0x0000000802000981 */ /* 0x000362000c1e1900 */
[----:B0-----:R-:W-:Y:S01]  /*0a00*/  @!P0 IMAD.WIDE.U32 R10, R7, 0x4, R10 ;  /* 0x00000004070a8825 */ /* 0x001fe200078e000a */
[----:B------:R-:W0:Y:S02]  /*0a10*/  S2R R9, SR_TID.X ;  /* 0x0000000000097919 */ /* 0x000e240000002100 */
[----:B------:R-:W3:Y:S01]  /*0a20*/  @!P0 LDG.E R14, desc[UR8][R12.64] ;  /* 0x000000080c0e8981 */ /* 0x000ee2000c1e1900 */
[----:B0-----:R-:W-:-:S03]  /*0a30*/  ISETP.GE.AND P1, PT, R9, R6, PT ;  /* 0x000000060900720c */ /* 0x001fc60003f26270 */
[----:B------:R1:W5:Y:S01]  /*0a40*/  @!P0 LDG.E R0, desc[UR8][R10.64] ;  /* 0x000000080a008981 */ /* 0x000362000c1e1900 */
[----:B---3--:R-:W-:-:S09]  /*0a50*/  FADD R14, R14, UR4 ;  /* 0x000000040e0e7e21 */ /* 0x008fd20008000000 */
[----:B-1----:R-:W-:Y:S05]  /*0a60*/  @P1 EXIT ;  /* 0x000000000000194d */ /* 0x002fea0003800000 */
[----:B------:R-:W0:Y:S08]  /*0a70*/  LDC R15, c[0x0][0x3c8] ;  /* 0x0000f200ff0f7b82 */ /* 0x000e300000000800 */
[----:B------:R-:W1:Y:S08]  /*0a80*/  LDC.64 R2, c[0x0][0x390] ;  /* 0x0000e400ff027b82 */ /* 0x000e700000000a00 */
[----:B------:R-:W2:Y:S01]  /*0a90*/  LDC.64 R4, c[0x0][0x398] ;  /* 0x0000e600ff047b82 */ /* 0x000ea20000000a00 */
[----:B------:R-:W-:Y:S01]  /*0aa0*/  FSETP.GEU.AND P1, PT, |R14|, 1.175494350822287508e-38, PT ;  /* 0x008000000e00780b */ /* 0x000fe20003f2e200 */
[----:B------:R-:W3:Y:S01]  /*0ab0*/  LDCU UR4, c[0x0][0x3c4] ;  /* 0x00007880ff0477ac */ /* 0x000ee20008000800 */
[----:B0-----:R-:W-:-:S05]  /*0ac0*/  IABS R10, R15 ;  /* 0x0000000f000a7213 */ /* 0x001fca0000000000 */
[----:B------:R-:W0:Y:S01]  /*0ad0*/  LDC R12, c[0x0][0x3c8] ;  /* 0x0000f200ff0c7b82 */ /* 0x000e220000000800 */
[----:B------:R-:W4:Y:S01]  /*0ae0*/  I2F.RP R18, R10 ;  /* 0x0000000a00127306 */ /* 0x000f220000209400 */
[----:B-1----:R-:W-:-:S04]  /*0af0*/  IMAD.WIDE.U32 R2, R7, 0x4, R2 ;  /* 0x0000000407027825 */ /* 0x002fc800078e0002 */
[----:B------:R-:W-:Y:S01]  /*0b00*/  @!P1 FMUL R14, R14, 16777216 ;  /* 0x4b8000000e0e9820 */ /* 0x000fe20000400000 */
[----:B------:R1:W5:Y:S01]  /*0b10*/  LDG.E R8, desc[UR8][R2.64] ;  /* 0x0000000802087981 */ /* 0x000362000c1e1900 */
[----:B--2---:R-:W-:Y:S01]  /*0b20*/  IMAD.WIDE.U32 R4, R7, 0x4, R4 ;  /* 0x0000000407047825 */ /* 0x004fe200078e0004 */
[----:B----4-:R-:W2:Y:S04]  /*0b30*/  MUFU.RCP R18, R18 ;  /* 0x0000001200127308 */ /* 0x010ea80000001000 */
[----:B------:R4:W5:Y:S01]  /*0b40*/  LDG.E R11, desc[UR8][R4.64] ;  /* 0x00000008040b7981 */ /* 0x000962000c1e1900 */
[----:B-1----:R-:W1:Y:S03]  /*0b50*/  LDC.64 R2, c[0x0][0x388] ;  /* 0x0000e200ff027b82 */ /* 0x002e660000000a00 */
[----:B------:R-:W-:Y:S05]  /*0b60*/  MUFU.RSQ R13, R14 ;  /* 0x0000000e000d7308 */ /* 0x000fea0000001400 */
[----:B----4-:R-:W4:Y:S01]  /*0b70*/  LDC.64 R4, c[0x0][0x380] ;  /* 0x0000e000ff047b82 */ /* 0x010f220000000a00 */
[----:B--2---:R-:W-:-:S04]  /*0b80*/  IADD3 R16, PT, PT, R18, 0xffffffe, RZ ;  /* 0x0ffffffe12107810 */ /* 0x004fc80007ffe0ff */
[----:B------:R2:W3:Y:S01]  /*0b90*/  F2I.FTZ.U32.TRUNC.NTZ R17, R16 ;  /* 0x0000001000117305 */ /* 0x0004e2000021f000 */
[----:B------:R-:W-:Y:S01]  /*0ba0*/  ISETP.NE.AND P0, PT, R15, RZ, PT ;  /* 0x000000ff0f00720c */ /* 0x000fe20003f05270 */
[----:B--2---:R-:W-:Y:S02]  /*0bb0*/  IMAD.MOV.U32 R16, RZ, RZ, RZ ;  /* 0x000000ffff107224 */ /* 0x004fe400078e00ff */
[----:B---3--:R-:W-:-:S04]  /*0bc0*/  IMAD.MOV R19, RZ, RZ, -R17 ;  /* 0x000000ffff137224 */ /* 0x008fc800078e0a11 */
[----:B------:R-:W-:Y:S02]  /*0bd0*/  IMAD R19, R19, R10, RZ ;  /* 0x0000000a13137224 */ /* 0x000fe400078e02ff */
[----:B------:R-:W-:Y:S02]  /*0be0*/  @!P1 FMUL R13, R13, 4096 ;  /* 0x458000000d0d9820 */ /* 0x000fe40000400000 */
[----:B------:R-:W-:Y:S01]  /*0bf0*/  IMAD.HI.U32 R16, R17, R19, R16 ;  /* 0x0000001311107227 */ /* 0x000fe200078e0010 */
[----:B------:R-:W-:Y:S02]  /*0c00*/  MOV R17, R9 ;  /* 0x0000000900117202 */ /* 0x000fe40000000f00 */
[----:B0-----:R-:W-:-:S07]  /*0c10*/  LOP3.LUT R9, RZ, R15, RZ, 0x33, !PT ;  /* 0x0000000fff097212 */ /* 0x001fce00078e33ff */
.L_x_11:
[----:B------:R-:W-:Y:S02]  /*0c20*/  IABS R15, R17 ;  /* 0x00000011000f7213 */ /* 0x000fe40000000000 */
[----:B------:R-:W-:-:S03]  /*0c30*/  IABS R20, R12 ;  /* 0x0000000c00147213 */ /* 0x000fc60000000000 */
[----:B------:R-:W-:-:S04]  /*0c40*/  IMAD.HI.U32 R14, R16, R15, RZ ;  /* 0x0000000f100e7227 */ /* 0x000fc800078e00ff */
[----:B0-----:R-:W-:-:S04]  /*0c50*/  IMAD.MOV R18, RZ, RZ, -R14 ;  /* 0x000000ffff127224 */ /* 0x001fc800078e0a0e */
        /* <DEDUP_REMOVED lines=14> */
[----:B----4-:R-:W-:-:S06]  /*0d40*/  IMAD.WIDE R14, R19, 0x4, R4 ;  /* 0x00000004130e7825 */ /* 0x010fcc00078e0204 */
[----:B------:R-:W2:Y:S01]  /*0d50*/  LDG.E R15, desc[UR8][R14.64] ;  /* 0x000000080e0f7981 */ /* 0x000ea2000c1e1900 */
[----:B------:R-:W-:-:S05]  /*0d60*/  VIADD R17, R17, UR7 ;  /* 0x0000000711117c36 */ /* 0x000fca0008000000 */
[----:B------:R-:W-:Y:S01]  /*0d70*/  ISETP.GE.AND P1, PT, R17, R6, PT ;  /* 0x000000061100720c */ /* 0x000fe20003f26270 */
[----:B--2--5:R-:W-:-:S04]  /*0d80*/  FADD R18, R15, -R0 ;  /* 0x800000000f127221 */ /* 0x024fc80000000000 */
[----:B------:R-:W-:Y:S01]  /*0d90*/  FMUL R20, R13, R18 ;  /* 0x000000120d147220 */ /* 0x000fe20000400000 */
[----:B-1----:R-:W-:-:S04]  /*0da0*/  IMAD.WIDE R18, R19, 0x4, R2 ;  /* 0x0000000413127825 */ /* 0x002fc800078e0202 */
[----:B------:R-:W-:-:S05]  /*0db0*/  FFMA R21, R8, R20, R11 ;  /* 0x0000001408157223 */ /* 0x000fca000000000b */
[----:B------:R0:W-:Y:S01]  /*0dc0*/  STG.E desc[UR8][R18.64], R21 ;  /* 0x0000001512007986 */ /* 0x0001e2000c101908 */
[----:B------:R-:W-:Y:S05]  /*0dd0*/  @!P1 BRA `(.L_x_11) ;  /* 0xfffffffc00909947 */ /* 0x000fea000383ffff */
[----:B------:R-:W-:Y:S05]  /*0de0*/  EXIT ;  /* 0x000000000000794d */ /* 0x000fea0003800000 */
        .weak           $__internal_0_$__cuda_sm3x_div_rn_noftz_f32_slowpath
        .type           $__internal_0_$__cuda_sm3x_div_rn_noftz_f32_slowpath,@function
        .size           $__internal_0_$__cuda_sm3x_div_rn_noftz_f32_slowpath,(.L_x_44 - $__internal_0_$__cuda_sm3x_div_rn_noftz_f32_slowpath)
$__internal_0_$__cuda_sm3x_div_rn_noftz_f32_slowpath:
[--C-:B------:R-:W-:Y:S02]  /*0df0*/  SHF.R.U32.HI R8, RZ, 0x17, R3.reuse ;  /* 0x00000017ff087819 */ /* 0x100fe40000011603 */
[----:B------:R-:W-:Y:S02]  /*0e00*/  SHF.R.U32.HI R5, RZ, 0x17, R0 ;  /* 0x00000017ff057819 */ /* 0x000fe40000011600 */
[----:B------:R-:W-:Y:S02]  /*0e10*/  LOP3.LUT R14, R8, 0xff, RZ, 0xc0, !PT ;  /* 0x000000ff080e7812 */ /* 0x000fe400078ec0ff */
[----:B------:R-:W-:Y:S01]  /*0e20*/  LOP3.LUT R12, R5, 0xff, RZ, 0xc0, !PT ;  /* 0x000000ff050c7812 */ /* 0x000fe200078ec0ff */
[----:B------:R-:W-:Y:S02]  /*0e30*/  IMAD.MOV.U32 R5, RZ, RZ, R3 ;  /* 0x000000ffff057224 */ /* 0x000fe400078e0003 */
[----:B------:R-:W-:Y:S01]  /*0e40*/  VIADD R10, R14, 0xffffffff ;  /* 0xffffffff0e0a7836 */ /* 0x000fe20000000000 */
[----:B------:R-:W-:-:S04]  /*0e50*/  IADD3 R9, PT, PT, R12, -0x1, RZ ;  /* 0xffffffff0c097810 */ /* 0x000fc80007ffe0ff */
[----:B------:R-:W-:-:S04]  /*0e60*/  ISETP.GT.U32.AND P0, PT, R10, 0xfd, PT ;  /* 0x000000fd0a00780c */ /* 0x000fc80003f04070 */
[----:B------:R-:W-:-:S13]  /*0e70*/  ISETP.GT.U32.OR P0, PT, R9, 0xfd, P0 ;  /* 0x000000fd0900780c */ /* 0x000fda0000704470 */
[----:B------:R-:W-:Y:S01]  /*0e80*/  @!P0 IMAD.MOV.U32 R8, RZ, RZ, RZ ;  /* 0x000000ffff088224 */ /* 0x000fe200078e00ff */
[----:B------:R-:W-:Y:S06]  /*0e90*/  @!P0 BRA `(.L_x_12) ;  /* 0x00000000005c8947 */ /* 0x000fec0003800000 */
[----:B------:R-:W-:Y:S02]  /*0ea0*/  FSETP.GTU.FTZ.AND P0, PT, |R0|, +INF , PT ;  /* 0x7f8000000000780b */ /* 0x000fe40003f1c200 */
[----:B------:R-:W-:-:S04]  /*0eb0*/  FSETP.GTU.FTZ.AND P1, PT, |R3|, +INF , PT ;  /* 0x7f8000000300780b */ /* 0x000fc80003f3c200 */
[----:B------:R-:W-:-:S13]  /*0ec0*/  PLOP3.LUT P0, PT, P0, P1, PT, 0xf8, 0x8f ;  /* 0x00000000008f781c */ /* 0x000fda0000703f70 */
[----:B------:R-:W-:Y:S05]  /*0ed0*/  @P0 BRA `(.L_x_13) ;  /* 0x0000000400440947 */ /* 0x000fea0003800000 */
[----:B------:R-:W-:-:S13]  /*0ee0*/  LOP3.LUT P0, RZ, R5, 0x7fffffff, R0, 0xc8, !PT ;  /* 0x7fffffff05ff7812 */ /* 0x000fda000780c800 */
[----:B------:R-:W-:Y:S05]  /*0ef0*/  @!P0 BRA `(.L_x_14) ;  /* 0x0000000400348947 */ /* 0x000fea0003800000 */
[C---:B------:R-:W-:Y:S02]  /*0f00*/  FSETP.NEU.FTZ.AND P1, PT, |R0|.reuse, +INF , PT ;  /* 0x7f8000000000780b */ /* 0x040fe40003f3d200 */
[----:B------:R-:W-:Y:S02]  /*0f10*/  FSETP.NEU.FTZ.AND P2, PT, |R3|, +INF , PT ;  /* 0x7f8000000300780b */ /* 0x000fe40003f5d200 */
[----:B------:R-:W-:-:S11]  /*0f20*/  FSETP.NEU.FTZ.AND P0, PT, |R0|, +INF , PT ;  /* 0x7f8000000000780b */ /* 0x000fd60003f1d200 */
[----:B------:R-:W-:Y:S05]  /*0f30*/  @!P2 BRA !P1, `(.L_x_14) ;  /* 0x000000040024a947 */ /* 0x000fea0004800000 */
[----:B------:R-:W-:-:S04]  /*0f40*/  LOP3.LUT P1, RZ, R0, 0x7fffffff, RZ, 0xc0, !PT ;  /* 0x7fffffff00ff7812 */ /* 0x000fc8000782c0ff */
[----:B------:R-:W-:-:S13]  /*0f50*/  PLOP3.LUT P1, PT, P2, P1, PT, 0x2f, 0xf2 ;  /* 0x0000000000f2781c */ /* 0x000fda0001722577 */
[----:B------:R-:W-:Y:S05]  /*0f60*/  @P1 BRA `(.L_x_15) ;  /* 0x0000000400101947 */ /* 0x000fea0003800000 */
[----:B------:R-:W-:-:S04]  /*0f70*/  LOP3.LUT P1, RZ, R5, 0x7fffffff, RZ, 0xc0, !PT ;  /* 0x7fffffff05ff7812 */ /* 0x000fc8000782c0ff */
[----:B------:R-:W-:-:S13]  /*0f80*/  PLOP3.LUT P0, PT, P0, P1, PT, 0x2f, 0xf2 ;  /* 0x0000000000f2781c */ /* 0x000fda0000702577 */
[----:B------:R-:W-:Y:S05]  /*0f90*/  @P0 BRA `(.L_x_16) ;  /* 0x0000000000f80947 */ /* 0x000fea0003800000 */
[----:B------:R-:W-:Y:S02]  /*0fa0*/  ISETP.GE.AND P0, PT, R9, RZ, PT ;  /* 0x000000ff0900720c */ /* 0x000fe40003f06270 */
[----:B------:R-:W-:-:S11]  /*0fb0*/  ISETP.GE.AND P1, PT, R10, RZ, PT ;  /* 0x000000ff0a00720c */ /* 0x000fd60003f26270 */
[----:B------:R-:W-:Y:S01]  /*0fc0*/  @P0 MOV R8, RZ ;  /* 0x000000ff00080202 */ /* 0x000fe20000000f00 */
[----:B------:R-:W-:Y:S02]  /*0fd0*/  @!P0 IMAD.MOV.U32 R8, RZ, RZ, -0x40 ;  /* 0xffffffc0ff088424 */ /* 0x000fe400078e00ff */
[----:B------:R-:W-:Y:S01]  /*0fe0*/  @!P0 FFMA R0, R0, 1.84467440737095516160e+19, RZ ;  /* 0x5f80000000008823 */ /* 0x000fe200000000ff */
[----:B------:R-:W-:Y:S01]  /*0ff0*/  @!P1 FFMA R5, R3, 1.84467440737095516160e+19, RZ ;  /* 0x5f80000003059823 */ /* 0x000fe200000000ff */
[----:B------:R-:W-:-:S07]  /*1000*/  @!P1 VIADD R8, R8, 0x40 ;  /* 0x0000004008089836 */ /* 0x000fce0000000000 */
.L_x_12:
[----:B------:R-:W-:-:S04]  /*1010*/  LEA R10, R14, 0xc0800000, 0x17 ;  /* 0xc08000000e0a7811 */ /* 0x000fc800078eb8ff */
[----:B------:R-:W-:Y:S01]  /*1020*/  IADD3 R10, PT, PT, -R10, R5, RZ ;  /* 0x000000050a0a7210 */ /* 0x000fe20007ffe1ff */
[----:B------:R-:W-:-:S03]  /*1030*/  VIADD R5, R12, 0xffffff81 ;  /* 0xffffff810c057836 */ /* 0x000fc60000000000 */
[----:B------:R-:W0:Y:S01]  /*1040*/  MUFU.RCP R9, R10 ;  /* 0x0000000a00097308 */ /* 0x000e220000001000 */
[----:B------:R-:W-:Y:S01]  /*1050*/  FADD.FTZ R11, -R10, -RZ ;  /* 0x800000ff0a0b7221 */ /* 0x000fe20000010100 */
[----:B------:R-:W-:-:S03]  /*1060*/  IMAD R0, R5, -0x800000, R0 ;  /* 0xff80000005007824 */ /* 0x000fc600078e0200 */
[----:B0-----:R-:W-:-:S04]  /*1070*/  FFMA R12, R9, R11, 1 ;  /* 0x3f800000090c7423 */ /* 0x001fc8000000000b */
[----:B------:R-:W-:-:S04]  /*1080*/  FFMA R16, R9, R12, R9 ;  /* 0x0000000c09107223 */ /* 0x000fc80000000009 */
[----:B------:R-:W-:-:S04]  /*1090*/  FFMA R9, R0, R16, RZ ;  /* 0x0000001000097223 */ /* 0x000fc800000000ff */
[----:B------:R-:W-:-:S04]  /*10a0*/  FFMA R12, R11, R9, R0 ;  /* 0x000000090b0c7223 */ /* 0x000fc80000000000 */
[----:B------:R-:W-:Y:S01]  /*10b0*/  FFMA R13, R16, R12, R9 ;  /* 0x0000000c100d7223 */ /* 0x000fe20000000009 */
[----:B------:R-:W-:-:S03]  /*10c0*/  IADD3 R9, PT, PT, R5, 0x7f, -R14 ;  /* 0x0000007f05097810 */ /* 0x000fc60007ffe80e */
[----:B------:R-:W-:Y:S02]  /*10d0*/  FFMA R12, R11, R13, R0 ;  /* 0x0000000d0b0c7223 */ /* 0x000fe40000000000 */
[----:B------:R-:W-:Y:S02]  /*10e0*/  IMAD.IADD R9, R9, 0x1, R8 ;  /* 0x0000000109097824 */ /* 0x000fe400078e0208 */
[----:B------:R-:W-:-:S05]  /*10f0*/  FFMA R0, R16, R12, R13 ;  /* 0x0000000c10007223 */ /* 0x000fca000000000d */
[----:B------:R-:W-:-:S04]  /*1100*/  SHF.R.U32.HI R5, RZ, 0x17, R0 ;  /* 0x00000017ff057819 */ /* 0x000fc80000011600 */
[----:B------:R-:W-:-:S04]  /*1110*/  LOP3.LUT R5, R5, 0xff, RZ, 0xc0, !PT ;  /* 0x000000ff05057812 */ /* 0x000fc800078ec0ff */
[----:B------:R-:W-:-:S05]  /*1120*/  IADD3 R11, PT, PT, R5, R9, RZ ;  /* 0x00000009050b7210 */ /* 0x000fca0007ffe0ff */
[----:B------:R-:W-:-:S05]  /*1130*/  VIADD R5, R11, 0xffffffff ;  /* 0xffffffff0b057836 */ /* 0x000fca0000000000 */
[----:B------:R-:W-:-:S13]  /*1140*/  ISETP.GE.U32.AND P0, PT, R5, 0xfe, PT ;  /* 0x000000fe0500780c */ /* 0x000fda0003f06070 */
[----:B------:R-:W-:Y:S05]  /*1150*/  @!P0 BRA `(.L_x_17) ;  /* 0x0000000000808947 */ /* 0x000fea0003800000 */
[----:B------:R-:W-:-:S13]  /*1160*/  ISETP.GT.AND P0, PT, R11, 0xfe, PT ;  /* 0x000000fe0b00780c */ /* 0x000fda0003f04270 */
[----:B------:R-:W-:Y:S05]  /*1170*/  @P0 BRA `(.L_x_18) ;  /* 0x00000000006c0947 */ /* 0x000fea0003800000 */
[----:B------:R-:W-:-:S13]  /*1180*/  ISETP.GE.AND P0, PT, R11, 0x1, PT ;  /* 0x000000010b00780c */ /* 0x000fda0003f06270 */
[----:B------:R-:W-:Y:S05]  /*1190*/  @P0 BRA `(.L_x_19) ;  /* 0x0000000000980947 */ /* 0x000fea0003800000 */
[----:B------:R-:W-:Y:S02]  /*11a0*/  ISETP.GE.AND P0, PT, R11, -0x18, PT ;  /* 0xffffffe80b00780c */ /* 0x000fe40003f06270 */
[----:B------:R-:W-:-:S11]  /*11b0*/  LOP3.LUT R0, R0, 0x80000000, RZ, 0xc0, !PT ;  /* 0x8000000000007812 */ /* 0x000fd600078ec0ff */
[----:B------:R-:W-:Y:S05]  /*11c0*/  @!P0 BRA `(.L_x_19) ;  /* 0x00000000008c8947 */ /* 0x000fea0003800000 */
[CCC-:B------:R-:W-:Y:S01]  /*11d0*/  FFMA.RZ R5, R16.reuse, R12.reuse, R13.reuse ;  /* 0x0000000c10057223 */ /* 0x1c0fe2000000c00d */
[C---:B------:R-:W-:Y:S02]  /*11e0*/  VIADD R10, R11.reuse, 0x20 ;  /* 0x000000200b0a7836 */ /* 0x040fe40000000000 */
[CCC-:B------:R-:W-:Y:S01]  /*11f0*/  FFMA.RM R8, R16.reuse, R12.reuse, R13.reuse ;  /* 0x0000000c10087223 */ /* 0x1c0fe2000000400d */
[----:B------:R-:W-:Y:S02]  /*1200*/  ISETP.NE.AND P2, PT, R11, RZ, PT ;  /* 0x000000ff0b00720c */ /* 0x000fe40003f45270 */
[----:B------:R-:W-:Y:S01]  /*1210*/  LOP3.LUT R9, R5, 0x7fffff, RZ, 0xc0, !PT ;  /* 0x007fffff05097812 */ /* 0x000fe200078ec0ff */
[----:B------:R-:W-:Y:S01]  /*1220*/  FFMA.RP R5, R16, R12, R13 ;  /* 0x0000000c10057223 */ /* 0x000fe2000000800d */
[----:B------:R-:W-:Y:S02]  /*1230*/  ISETP.NE.AND P1, PT, R11, RZ, PT ;  /* 0x000000ff0b00720c */ /* 0x000fe40003f25270 */
[----:B------:R-:W-:-:S02]  /*1240*/  LOP3.LUT R9, R9, 0x800000, RZ, 0xfc, !PT ;  /* 0x0080000009097812 */ /* 0x000fc400078efcff */
[----:B------:R-:W-:Y:S02]  /*1250*/  IADD3 R11, PT, PT, -R11, RZ, RZ ;  /* 0x000000ff0b0b7210 */ /* 0x000fe40007ffe1ff */
[----:B------:R-:W-:Y:S02]  /*1260*/  SHF.L.U32 R10, R9, R10, RZ ;  /* 0x0000000a090a7219 */ /* 0x000fe400000006ff */
[----:B------:R-:W-:Y:S02]  /*1270*/  FSETP.NEU.FTZ.AND P0, PT, R5, R8, PT ;  /* 0x000000080500720b */ /* 0x000fe40003f1d000 */
[----:B------:R-:W-:Y:S02]  /*1280*/  SEL R8, R11, RZ, P2 ;  /* 0x000000ff0b087207 */ /* 0x000fe40001000000 */
[----:B------:R-:W-:Y:S02]  /*1290*/  ISETP.NE.AND P1, PT, R10, RZ, P1 ;  /* 0x000000ff0a00720c */ /* 0x000fe40000f25270 */
[----:B------:R-:W-:-:S02]  /*12a0*/  SHF.R.U32.HI R8, RZ, R8, R9 ;  /* 0x00000008ff087219 */ /* 0x000fc40000011609 */
[----:B------:R-:W-:Y:S02]  /*12b0*/  PLOP3.LUT P0, PT, P0, P1, PT, 0xf8, 0x8f ;  /* 0x00000000008f781c */ /* 0x000fe40000703f70 */
[----:B------:R-:W-:Y:S02]  /*12c0*/  SHF.R.U32.HI R10, RZ, 0x1, R8 ;  /* 0x00000001ff0a7819 */ /* 0x000fe40000011608 */
[----:B------:R-:W-:-:S04]  /*12d0*/  SEL R5, RZ, 0x1, !P0 ;  /* 0x00000001ff057807 */ /* 0x000fc80004000000 */
[----:B------:R-:W-:-:S04]  /*12e0*/  LOP3.LUT R5, R5, 0x1, R10, 0xf8, !PT ;  /* 0x0000000105057812 */ /* 0x000fc800078ef80a */
[----:B------:R-:W-:-:S05]  /*12f0*/  LOP3.LUT R5, R5, R8, RZ, 0xc0, !PT ;  /* 0x0000000805057212 */ /* 0x000fca00078ec0ff */
[----:B------:R-:W-:-:S05]  /*1300*/  IMAD.IADD R5, R10, 0x1, R5 ;  /* 0x000000010a057824 */ /* 0x000fca00078e0205 */
[----:B------:R-:W-:Y:S01]  /*1310*/  LOP3.LUT R0, R5, R0, RZ, 0xfc, !PT ;  /* 0x0000000005007212 */ /* 0x000fe200078efcff */
[----:B------:R-:W-:Y:S06]  /*1320*/  BRA `(.L_x_19) ;  /* 0x0000000000347947 */ /* 0x000fec0003800000 */
.L_x_18:
[----:B------:R-:W-:-:S04]  /*1330*/  LOP3.LUT R0, R0, 0x80000000, RZ, 0xc0, !PT ;  /* 0x8000000000007812 */ /* 0x000fc800078ec0ff */
[----:B------:R-:W-:Y:S01]  /*1340*/  LOP3.LUT R0, R0, 0x7f800000, RZ, 0xfc, !PT ;  /* 0x7f80000000007812 */ /* 0x000fe200078efcff */
[----:B------:R-:W-:Y:S06]  /*1350*/  BRA `(.L_x_19) ;  /* 0x0000000000287947 */ /* 0x000fec0003800000 */
.L_x_17:
[----:B------:R-:W-:Y:S01]  /*1360*/  IMAD R0, R9, 0x800000, R0 ;  /* 0x0080000009007824 */ /* 0x000fe200078e0200 */
[----:B------:R-:W-:Y:S06]  /*1370*/  BRA `(.L_x_19) ;  /* 0x0000000000207947 */ /* 0x000fec0003800000 */
.L_x_16:
[----:B------:R-:W-:-:S04]  /*1380*/  LOP3.LUT R0, R5, 0x80000000, R0, 0x48, !PT ;  /* 0x8000000005007812 */ /* 0x000fc800078e4800 */
[----:B------:R-:W-:Y:S01]  /*1390*/  LOP3.LUT R0, R0, 0x7f800000, RZ, 0xfc, !PT ;  /* 0x7f80000000007812 */ /* 0x000fe200078efcff */
[----:B------:R-:W-:Y:S06]  /*13a0*/  BRA `(.L_x_19) ;  /* 0x0000000000147947 */ /* 0x000fec0003800000 */
.L_x_15:
[----:B------:R-:W-:Y:S01]  /*13b0*/  LOP3.LUT R0, R5, 0x80000000, R0, 0x48, !PT ;  /* 0x8000000005007812 */ /* 0x000fe200078e4800 */
[----:B------:R-:W-:Y:S06]  /*13c0*/  BRA `(.L_x_19) ;  /* 0x00000000000c7947 */ /* 0x000fec0003800000 */
.L_x_14:
[----:B------:R-:W0:Y:S01]  /*13d0*/  MUFU.RSQ R0, -QNAN ;  /* 0xffc0000000007908 */ /* 0x000e220000001400 */
[----:B------:R-:W-:Y:S05]  /*13e0*/  BRA `(.L_x_19) ;  /* 0x0000000000047947 */ /* 0x000fea0003800000 */
.L_x_13:
[----:B------:R-:W-:-:S07]  /*13f0*/  FADD.FTZ R0, R0, R3 ;  /* 0x0000000300007221 */ /* 0x000fce0000010000 */
.L_x_19:
[----:B------:R-:W-:-:S04]  /*1400*/  HFMA2 R5, -RZ, RZ, 0, 0 ;  /* 0x00000000ff057431 */ /* 0x000fc800000001ff */
[----:B0-----:R-:W-:Y:S05]  /*1410*/  RET.REL.NODEC R4 `(_Z25batch_norm_forward_kernelPKfPfS0_S0_S1_S1_S1_S1_iiiffb) ;  /* 0xffffffe804f87950 */ /* 0x001fea0003c3ffff */
.L_x_20:
[----:B------:R-:W-:-:S00]  /*1420*/  BRA `(.L_x_20) ;  /* 0xfffffffc00fc7947 */ /* 0x000fc0000383ffff */
[----:B------:R-:W-:-:S00]  /*1430*/  NOP ;  /* 0x0000000000007918 */ /* 0x000fc00000000000 */
        /* <DEDUP_REMOVED lines=12> */
.L_x_44:


//--------------------- .text._Z26batch_norm_backward_kernelPKfS0_PfS1_S1_S0_S0_S0_iiif --------------------------
	.section	.text._Z26batch_norm_backward_kernelPKfS0_PfS1_S1_S0_S0_S0_iiif,"ax",@progbits
	.align	128
        .global         _Z26batch_norm_backward_kernelPKfS0_PfS1_S1_S0_S0_S0_iiif
        .type           _Z26batch_norm_backward_kernelPKfS0_PfS1_S1_S0_S0_S0_iiif,@function
        .size           _Z26batch_norm_backward_kernelPKfS0_PfS1_S1_S0_S0_S0_iiif,(.L_x_45 - _Z26batch_norm_backward_kernelPKfS0_PfS1_S1_S0_S0_S0_iiif)
        .other          _Z26batch_norm_backward_kernelPKfS0_PfS1_S1_S0_S0_S0_iiif,@"STO_CUDA_ENTRY STV_DEFAULT"
_Z26batch_norm_backward_kernelPKfS0_PfS1_S1_S0_S0_S0_iiif:
.text._Z26batch_norm_backward_kernelPKfS0_PfS1_S1_S0_S0_S0_iiif:
[----:B------:R-:W-:Y:S01]  /*0000*/  LDC R1, c[0x0][0x37c] ;  /* 0x0000df00ff017b82 */ /* 0x000fe20000000800 */
[----:B------:R-:W0:Y:S01]  /*0010*/  S2R R7, SR_CTAID.X ;  /* 0x0000000000077919 */ /* 0x000e220000002500 */
[----:B------:R-:W0:Y:S02]  /*0020*/  LDCU UR4, c[0x0][0x3c4] ;  /* 0x00007880ff0477ac */ /* 0x000e240008000800 */
[----:B0-----:R-:W-:-:S13]  /*0030*/  ISETP.GE.AND P0, PT, R7, UR4, PT ;  /* 0x0000000407007c0c */ /* 0x001fda000bf06270 */
[----:B------:R-:W-:Y:S05]  /*0040*/  @P0 EXIT ;  /* 0x000000000000094d */ /* 0x000fea0003800000 */
[----:B------:R-:W0:Y:S01]  /*0050*/  LDC.64 R2, c[0x0][0x3b8] ;  /* 0x0000ee00ff027b82 */ /* 0x000e220000000a00 */
[----:B------:R-:W1:Y:S07]  /*0060*/  LDCU.64 UR6, c[0x0][0x358] ;  /* 0x00006b00ff0677ac */ /* 0x000e6e0008000a00 */
[----:B------:R-:W2:Y:S08]  /*0070*/  LDC.64 R8, c[0x0][0x3a8] ;  /* 0x0000ea00ff087b82 */ /* 0x000eb00000000a00 */
[----:B------:R-:W3:Y:S08]  /*0080*/  LDC.64 R10, c[0x0][0x3b0] ;  /* 0x0000ec00ff0a7b82 */ /* 0x000ef00000000a00 */
[----:B------:R-:W4:Y:S01]  /*0090*/  LDC.64 R14, c[0x0][0x3c8] ;  /* 0x0000f200ff0e7b82 */ /* 0x000f220000000a00 */
[C---:B0-----:R-:W-:Y:S01]  /*00a0*/  IMAD.WIDE.U32 R2, R7.reuse, 0x4, R2 ;  /* 0x0000000407027825 */ /* 0x041fe200078e0002 */
[----:B------:R-:W0:Y:S01]  /*00b0*/  S2R R6, SR_TID.X ;  /* 0x0000000000067919 */ /* 0x000e220000002100 */
[----:B------:R-:W4:Y:S04]  /*00c0*/  LDCU UR4, c[0x0][0x3c0] ;  /* 0x00007800ff0477ac */ /* 0x000f280008000800 */
[----:B-1----:R4:W4:Y:S01]  /*00d0*/  LDG.E R2, desc[UR6][R2.64] ;  /* 0x0000000602027981 */ /* 0x002922000c1e1900 */
[----:B--2---:R-:W-:-:S06]  /*00e0*/  IMAD.WIDE.U32 R8, R7, 0x4, R8 ;  /* 0x0000000407087825 */ /* 0x004fcc00078e0008 */
[----:B------:R1:W5:Y:S01]  /*00f0*/  LDG.E R9, desc[UR6][R8.64] ;  /* 0x0000000608097981 */ /* 0x000362000c1e1900 */
[----:B---3--:R-:W-:-:S05]  /*0100*/  IMAD.WIDE.U32 R10, R7, 0x4, R10 ;  /* 0x00000004070a7825 */ /* 0x008fca00078e000a */
[----:B------:R1:W5:Y:S01]  /*0110*/  LDG.E R5, desc[UR6][R10.64] ;  /* 0x000000060a057981 */ /* 0x000362000c1e1900 */
[----:B------:R-:W-:Y:S01]  /*0120*/  BSSY.RECONVERGENT B0, `(.L_x_21) ;  /* 0x0000039000007945 */ /* 0x000fe20003800200 */
[----:B------:R-:W-:Y:S01]  /*0130*/  CS2R R18, SRZ ;  /* 0x0000000000127805 */ /* 0x000fe2000001ff00 */
[----:B----4-:R-:W-:Y:S01]  /*0140*/  IMAD R3, R14, UR4, RZ ;  /* 0x000000040e037c24 */ /* 0x010fe2000f8e02ff */
[----:B------:R-:W2:Y:S04]  /*0150*/  LDCU UR4, c[0x0][0x3c4] ;  /* 0x00007880ff0477ac */ /* 0x000ea80008000800 */
[----:B0-----:R-:W-:Y:S01]  /*0160*/  ISETP.GE.AND P1, PT, R6, R3, PT ;  /* 0x000000030600720c */ /* 0x001fe20003f26270 */
[----:B------:R-:W-:Y:S02]  /*0170*/  FADD R15, R2, R15 ;  /* 0x0000000f020f7221 */ /* 0x000fe40000000000 */
[----:B------:R-:W0:Y:S03]  /*0180*/  LDC R2, c[0x0][0x360] ;  /* 0x0000d800ff027b82 */ /* 0x000e260000000800 */
[----:B------:R-:W-:-:S13]  /*0190*/  FSETP.GEU.AND P0, PT, |R15|, 1.175494350822287508e-38, PT ;  /* 0x008000000f00780b */ /* 0x000fda0003f0e200 */
[----:B------:R-:W-:-:S04]  /*01a0*/  @!P0 FMUL R15, R15, 16777216 ;  /* 0x4b8000000f0f8820 */ /* 0x000fc80000400000 */
[----:B------:R-:W3:Y:S02]  /*01b0*/  MUFU.RSQ R4, R15 ;  /* 0x0000000f00047308 */ /* 0x000ee40000001400 */
[----:B---3--:R-:W-:Y:S01]  /*01c0*/  @!P0 FMUL R4, R4, 4096 ;  /* 0x4580000004048820 */ /* 0x008fe20000400000 */
[----:B-12---:R-:W-:Y:S06]  /*01d0*/  @P1 BRA `(.L_x_22) ;  /* 0x0000000000b41947 */ /* 0x006fec0003800000 */
[-C--:B------:R-:W-:Y:S01]  /*01e0*/  IABS R0, R14.reuse ;  /* 0x0000000e00007213 */ /* 0x080fe20000000000 */
[----:B------:R-:W1:Y:S01]  /*01f0*/  LDC R8, c[0x0][0x3c8] ;  /* 0x0000f200ff087b82 */ /* 0x000e620000000800 */
[----:B------:R-:W-:Y:S01]  /*0200*/  HFMA2 R20, -RZ, RZ, 0, 0 ;  /* 0x00000000ff147431 */ /* 0x000fe200000001ff */
[----:B------:R-:W-:Y:S01]  /*0210*/  ISETP.NE.AND P0, PT, R14, RZ, PT ;  /* 0x000000ff0e00720c */ /* 0x000fe20003f05270 */
[----:B------:R-:W2:Y:S01]  /*0220*/  I2F.RP R15, R0 ;  /* 0x00000000000f7306 */ /* 0x000ea20000209400 */
[----:B------:R-:W-:Y:S02]  /*0230*/  LOP3.LUT R22, RZ, R14, RZ, 0x33, !PT ;  /* 0x0000000eff167212 */ /* 0x000fe400078e33ff */
[----:B------:R-:W-:Y:S02]  /*0240*/  CS2R R18, SRZ ;  /* 0x0000000000127805 */ /* 0x000fe4000001ff00 */
[----:B------:R-:W3:Y:S08]  /*0250*/  LDC.64 R10, c[0x0][0x380] ;  /* 0x0000e000ff0a7b82 */ /* 0x000ef00000000a00 */
[----:B------:R-:W4:Y:S01]  /*0260*/  LDC.64 R12, c[0x0][0x388] ;  /* 0x0000e200ff0c7b82 */ /* 0x000f220000000a00 */
[----:B--2---:R-:W2:Y:S02]  /*0270*/  MUFU.RCP R15, R15 ;  /* 0x0000000f000f7308 */ /* 0x004ea40000001000 */
[----:B--2---:R-:W-:-:S06]  /*0280*/  VIADD R21, R15, 0xffffffe ;  /* 0x0ffffffe0f157836 */ /* 0x004fcc0000000000 */
[----:B------:R-:W2:Y:S02]  /*0290*/  F2I.FTZ.U32.TRUNC.NTZ R21, R21 ;  /* 0x0000001500157305 */ /* 0x000ea4000021f000 */
[----:B--2---:R-:W-:-:S04]  /*02a0*/  IMAD.MOV R17, RZ, RZ, -R21 ;  /* 0x000000ffff117224 */ /* 0x004fc800078e0a15 */
[----:B------:R-:W-:-:S04]  /*02b0*/  IMAD R17, R17, R0, RZ ;  /* 0x0000000011117224 */ /* 0x000fc800078e02ff */
[----:B------:R-:W-:-:S04]  /*02c0*/  IMAD.HI.U32 R20, R21, R17, R20 ;  /* 0x0000001115147227 */ /* 0x000fc800078e0014 */
[----:B-1-34-:R-:W-:-:S07]  /*02d0*/  IMAD.MOV.U32 R21, RZ, RZ, R6 ;  /* 0x000000ffff157224 */ /* 0x01afce00078e0006 */
.L_x_23:
[----:B------:R-:W-:Y:S02]  /*02e0*/  IABS R15, R21 ;  /* 0x00000015000f7213 */ /* 0x000fe40000000000 */
[----:B------:R-:W-:-:S03]  /*02f0*/  IABS R24, R8 ;  /* 0x0000000800187213 */ /* 0x000fc60000000000 */
[----:B------:R-:W-:-:S04]  /*0300*/  IMAD.HI.U32 R14, R20, R15, RZ ;  /* 0x0000000f140e7227 */ /* 0x000fc800078e00ff */
[----:B------:R-:W-:-:S04]  /*0310*/  IMAD.MOV R16, RZ, RZ, -R14 ;  /* 0x000000ffff107224 */ /* 0x000fc800078e0a0e */
[----:B------:R-:W-:-:S05]  /*0320*/  IMAD R15, R24, R16, R15 ;  /* 0x00000010180f7224 */ /* 0x000fca00078e020f */
[----:B------:R-:W-:-:S13]  /*0330*/  ISETP.GT.U32.AND P2, PT, R0, R15, PT ;  /* 0x0000000f0000720c */ /* 0x000fda0003f44070 */
[----:B------:R-:W-:Y:S01]  /*0340*/  @!P2 IADD3 R15, PT, PT, R15, -R24, RZ ;  /* 0x800000180f0fa210 */ /* 0x000fe20007ffe0ff */
[----:B------:R-:W-:-:S03]  /*0350*/  @!P2 VIADD R14, R14, 0x1 ;  /* 0x000000010e0ea836 */ /* 0x000fc60000000000 */
[----:B------:R-:W-:Y:S02]  /*0360*/  ISETP.GE.U32.AND P1, PT, R15, R0, PT ;  /* 0x000000000f00720c */ /* 0x000fe40003f26070 */
[----:B------:R-:W-:-:S04]  /*0370*/  LOP3.LUT R15, R21, R8, RZ, 0x3c, !PT ;  /* 0x00000008150f7212 */ /* 0x000fc800078e3cff */
[----:B------:R-:W-:-:S07]  /*0380*/  ISETP.GE.AND P3, PT, R15, RZ, PT ;  /* 0x000000ff0f00720c */ /* 0x000fce0003f66270 */
[----:B------:R-:W-:-:S06]  /*0390*/  @P1 VIADD R14, R14, 0x1 ;  /* 0x000000010e0e1836 */ /* 0x000fcc0000000000 */
[----:B------:R-:W-:-:S04]  /*03a0*/  @!P3 IADD3 R14, PT, PT, -R14, RZ, RZ ;  /* 0x000000ff0e0eb210 */ /* 0x000fc80007ffe1ff */
[----:B------:R-:W-:-:S05]  /*03b0*/  SEL R14, R22, R14, !P0 ;  /* 0x0000000e160e7207 */ /* 0x000fca0004000000 */
[----:B------:R-:W-:Y:S02]  /*03c0*/  IMAD.MOV R15, RZ, RZ, -R14 ;  /* 0x000000ffff0f7224 */ /* 0x000fe400078e0a0e */
[----:B------:R-:W-:Y:S02]  /*03d0*/  IMAD R14, R14, UR4, R7 ;  /* 0x000000040e0e7c24 */ /* 0x000fe4000f8e0207 */
[----:B------:R-:W-:-:S04]  /*03e0*/  IMAD R15, R8, R15, R21 ;  /* 0x0000000f080f7224 */ /* 0x000fc800078e0215 */
[----:B------:R-:W-:-:S04]  /*03f0*/  IMAD R17, R14, R8, R15 ;  /* 0x000000080e117224 */ /* 0x000fc800078e020f */
[----:B------:R-:W-:-:S04]  /*0400*/  IMAD.WIDE R14, R17, 0x4, R10 ;  /* 0x00000004110e7825 */ /* 0x000fc800078e020a */
[----:B------:R-:W-:Y:S02]  /*0410*/  IMAD.WIDE R16, R17, 0x4, R12 ;  /* 0x0000000411107825 */ /* 0x000fe400078e020c */
[----:B------:R-:W2:Y:S04]  /*0420*/  LDG.E R14, desc[UR6][R14.64] ;  /* 0x000000060e0e7981 */ /* 0x000ea8000c1e1900 */
[----:B------:R-:W3:Y:S01]  /*0430*/  LDG.E R16, desc[UR6][R16.64] ;  /* 0x0000000610107981 */ /* 0x000ee2000c1e1900 */
[----:B0-----:R-:W-:-:S05]  /*0440*/  IMAD.IADD R21, R2, 0x1, R21 ;  /* 0x0000000102157824 */ /* 0x001fca00078e0215 */
[----:B------:R-:W-:Y:S01]  /*0450*/  ISETP.GE.AND P1, PT, R21, R3, PT ;  /* 0x000000031500720c */ /* 0x000fe20003f26270 */
[----:B--2--5:R-:W-:-:S04]  /*0460*/  FADD R23, -R5, R14 ;  /* 0x0000000e05177221 */ /* 0x024fc80000000100 */
[----:B------:R-:W-:Y:S01]  /*0470*/  FMUL R23, R4, R23 ;  /* 0x0000001704177220 */ /* 0x000fe20000400000 */
[----:B---3--:R-:W-:-:S03]  /*0480*/  FADD R19, R16, R19 ;  /* 0x0000001310137221 */ /* 0x008fc60000000000 */
[----:B------:R-:W-:-:S04]  /*0490*/  FFMA R18, R23, R16, R18 ;  /* 0x0000001017127223 */ /* 0x000fc80000000012 */
[----:B------:R-:W-:Y:S05]  /*04a0*/  @!P1 BRA `(.L_x_23) ;  /* 0xfffffffc008c9947 */ /* 0x000fea000383ffff */
.L_x_22:
[----:B------:R-:W-:Y:S05]  /*04b0*/  BSYNC.RECONVERGENT B0 ;  /* 0x0000000000007941 */ /* 0x000fea0003800200 */
.L_x_21:
[----:B------:R-:W1:Y:S01]  /*04c0*/  S2R R11, SR_CgaCtaId ;  /* 0x00000000000b7919 */ /* 0x000e620000008800 */
[----:B------:R-:W-:Y:S02]  /*04d0*/  MOV R0, 0x400 ;  /* 0x0000040000007802 */ /* 0x000fe40000000f00 */
[----:B0-----:R-:W-:Y:S02]  /*04e0*/  ISETP.GE.U32.AND P0, PT, R2, 0x2, PT ;  /* 0x000000020200780c */ /* 0x001fe40003f06070 */
[----:B-1----:R-:W-:-:S04]  /*04f0*/  LEA R11, R11, R0, 0x18 ;  /* 0x000000000b0b7211 */ /* 0x002fc800078ec0ff */
[----:B------:R-:W-:Y:S01]  /*0500*/  LEA R15, R2, R11, 0x2 ;  /* 0x0000000b020f7211 */ /* 0x000fe200078e10ff */
[----:B------:R-:W-:-:S04]  /*0510*/  IMAD R17, R6, 0x4, R11 ;  /* 0x0000000406117824 */ /* 0x000fc800078e020b */
[----:B------:R-:W-:Y:S01]  /*0520*/  IMAD R12, R6, 0x4, R15 ;  /* 0x00000004060c7824 */ /* 0x000fe200078e020f */
[----:B------:R0:W-:Y:S04]  /*0530*/  STS [R17], R18 ;  /* 0x0000001211007388 */ /* 0x0001e80000000800 */
[----:B------:R0:W-:Y:S01]  /*0540*/  STS [R12], R19 ;  /* 0x000000130c007388 */ /* 0x0001e20000000800 */
[----:B------:R-:W-:Y:S06]  /*0550*/  BAR.SYNC.DEFER_BLOCKING 0x0 ;  /* 0x0000000000007b1d */ /* 0x000fec0000010000 */
[----:B------:R-:W-:Y:S05]  /*0560*/  @!P0 BRA `(.L_x_24) ;  /* 0x0000000000508947 */ /* 0x000fea0003800000 */
[----:B------:R-:W-:-:S07]  /*0570*/  MOV R0, R2 ;  /* 0x0000000200007202 */ /* 0x000fce0000000f00 */
.L_x_27:
[----:B0-----:R-:W-:Y:S01]  /*0580*/  SHF.R.U32.HI R19, RZ, 0x1, R0 ;  /* 0x00000001ff137819 */ /* 0x001fe20000011600 */
[----:B------:R-:W-:Y:S03]  /*0590*/  BSSY.RECONVERGENT B0, `(.L_x_25) ;  /* 0x000000d000007945 */ /* 0x000fe60003800200 */
[----:B------:R-:W-:-:S13]  /*05a0*/  ISETP.GE.U32.AND P0, PT, R6, R19, PT ;  /* 0x000000130600720c */ /* 0x000fda0003f06070 */
[----:B------:R-:W-:Y:S05]  /*05b0*/  @P0 BRA `(.L_x_26) ;  /* 0x0000000000280947 */ /* 0x000fea0003800000 */
[C---:B------:R-:W-:Y:S01]  /*05c0*/  IMAD R8, R19.reuse, 0x4, R17 ;  /* 0x0000000413087824 */ /* 0x040fe200078e0211 */
[----:B------:R-:W-:Y:S01]  /*05d0*/  LDS R11, [R17] ;  /* 0x00000000110b7984 */ /* 0x000fe20000000800 */
[----:B------:R-:W-:-:S04]  /*05e0*/  LEA R10, R19, R12, 0x2 ;  /* 0x0000000c130a7211 */ /* 0x000fc800078e10ff */
[----:B------:R-:W0:Y:S02]  /*05f0*/  LDS R8, [R8] ;  /* 0x0000000008087984 */ /* 0x000e240000000800 */
[----:B0-----:R-:W-:-:S05]  /*0600*/  FADD R11, R8, R11 ;  /* 0x0000000b080b7221 */ /* 0x001fca0000000000 */
[----:B------:R-:W-:Y:S04]  /*0610*/  STS [R17], R11 ;  /* 0x0000000b11007388 */ /* 0x000fe80000000800 */
[----:B------:R-:W-:Y:S04]  /*0620*/  LDS R10, [R10] ;  /* 0x000000000a0a7984 */ /* 0x000fe80000000800 */
[----:B------:R-:W0:Y:S02]  /*0630*/  LDS R13, [R12] ;  /* 0x000000000c0d7984 */ /* 0x000e240000000800 */
[----:B0-----:R-:W-:-:S05]  /*0640*/  FADD R13, R10, R13 ;  /* 0x0000000d0a0d7221 */ /* 0x001fca0000000000 */
[----:B------:R0:W-:Y:S02]  /*0650*/  STS [R12], R13 ;  /* 0x0000000d0c007388 */ /* 0x0001e40000000800 */
.L_x_26:
[----:B------:R-:W-:Y:S05]  /*0660*/  BSYNC.RECONVERGENT B0 ;  /* 0x0000000000007941 */ /* 0x000fea0003800200 */
.L_x_25:
[----:B------:R-:W-:Y:S01]  /*0670*/  BAR.SYNC.DEFER_BLOCKING 0x0 ;  /* 0x0000000000007b1d */ /* 0x000fe20000010000 */
[----:B------:R-:W-:Y:S01]  /*0680*/  ISETP.GT.U32.AND P0, PT, R0, 0x3, PT ;  /* 0x000000030000780c */ /* 0x000fe20003f04070 */
[----:B------:R-:W-:-:S12]  /*0690*/  IMAD.MOV.U32 R0, RZ, RZ, R19 ;  /* 0x000000ffff007224 */ /* 0x000fd800078e0013 */
[----:B------:R-:W-:Y:S05]  /*06a0*/  @P0 BRA `(.L_x_27) ;  /* 0xfffffffc00b40947 */ /* 0x000fea000383ffff */
.L_x_24:
[----:B------:R-:W-:Y:S01]  /*06b0*/  ISETP.NE.AND P0, PT, R6, RZ, PT ;  /* 0x000000ff0600720c */ /* 0x000fe20003f05270 */
[----:B------:R-:W1:Y:S01]  /*06c0*/  LDCU UR8, c[0x0][0x3c4] ;  /* 0x00007880ff0877ac */ /* 0x000e620008000800 */
[----:B------:R-:W-:Y:S01]  /*06d0*/  BSSY.RECONVERGENT B0, `(.L_x_28) ;  /* 0x0000012000007945 */ /* 0x000fe20003800200 */
[----:B------:R-:W-:Y:S01]  /*06e0*/  HFMA2 R8, -RZ, RZ, 0, 0 ;  /* 0x00000000ff087431 */ /* 0x000fe200000001ff */
[C---:B0-----:R-:W-:Y:S01]  /*06f0*/  LEA R19, R2.reuse, R17, 0x3 ;  /* 0x0000001102137211 */ /* 0x041fe200078e18ff */
[----:B------:R-:W-:Y:S01]  /*0700*/  IMAD R17, R2, 0x8, R12 ;  /* 0x0000000802117824 */ /* 0x000fe200078e020c */
[----:B------:R-:W-:Y:S01]  /*0710*/  ISETP.GE.AND P1, PT, R6, R3, PT ;  /* 0x000000030600720c */ /* 0x000fe20003f26270 */
[----:B------:R-:W-:-:S06]  /*0720*/  IMAD.MOV.U32 R0, RZ, RZ, RZ ;  /* 0x000000ffff007224 */ /* 0x000fcc00078e00ff */
[----:B------:R-:W-:Y:S06]  /*0730*/  @P0 BRA `(.L_x_29) ;  /* 0x00000000002c0947 */ /* 0x000fec0003800000 */
[----:B------:R-:W0:Y:S01]  /*0740*/  S2UR UR5, SR_CgaCtaId ;  /* 0x00000000000579c3 */ /* 0x000e220000008800 */
[----:B------:R-:W-:Y:S01]  /*0750*/  UMOV UR4, 0x400 ;  /* 0x0000040000047882 */ /* 0x000fe20000000000 */
[----:B------:R-:W-:Y:S06]  /*0760*/  LDS R23, [R15] ;  /* 0x000000000f177984 */ /* 0x000fec0000000800 */
[----:B------:R-:W2:Y:S08]  /*0770*/  LDC.64 R12, c[0x0][0x398] ;  /* 0x0000e600ff0c7b82 */ /* 0x000eb00000000a00 */
[----:B------:R-:W3:Y:S01]  /*0780*/  LDC.64 R10, c[0x0][0x3a0] ;  /* 0x0000e800ff0a7b82 */ /* 0x000ee20000000a00 */
[----:B0-----:R-:W-:Y:S01]  /*0790*/  ULEA UR4, UR5, UR4, 0x18 ;  /* 0x0000000405047291 */ /* 0x001fe2000f8ec0ff */
[----:B--2---:R-:W-:-:S08]  /*07a0*/  IMAD.WIDE.U32 R12, R7, 0x4, R12 ;  /* 0x00000004070c7825 */ /* 0x004fd000078e000c */
[----:B------:R-:W0:Y:S01]  /*07b0*/  LDS R21, [UR4] ;  /* 0x00000004ff157984 */ /* 0x000e220008000800 */
[----:B---3--:R-:W-:-:S03]  /*07c0*/  IMAD.WIDE.U32 R10, R7, 0x4, R10 ;  /* 0x00000004070a7825 */ /* 0x008fc600078e000a */
[----:B0-----:R0:W-:Y:S04]  /*07d0*/  STG.E desc[UR6][R12.64], R21 ;  /* 0x000000150c007986 */ /* 0x0011e8000c101906 */
[----:B------:R0:W-:Y:S02]  /*07e0*/  STG.E desc[UR6][R10.64], R23 ;  /* 0x000000170a007986 */ /* 0x0001e4000c101906 */
.L_x_29:
[----:B-1----:R-:W-:Y:S05]  /*07f0*/  BSYNC.RECONVERGENT B0 ;  /* 0x0000000000007941 */ /* 0x002fea0003800200 */
.L_x_28:
[----:B------:R-:W-:Y:S04]  /*0800*/  BSSY.RECONVERGENT B0, `(.L_x_30) ;  /* 0x0000031000007945 */ /* 0x000fe80003800200 */
[----:B------:R-:W-:Y:S05]  /*0810*/  @P1 BRA `(.L_x_31) ;  /* 0x0000000000bc1947 */ /* 0x000fea0003800000 */
[----:B------:R-:W1:Y:S01]  /*0820*/  LDC R18, c[0x0][0x3c8] ;  /* 0x0000f200ff127b82 */ /* 0x000e620000000800 */
[----:B------:R-:W-:Y:S01]  /*0830*/  MOV R20, RZ ;  /* 0x000000ff00147202 */ /* 0x000fe20000000f00 */
[----:B------:R-:W-:-:S06]  /*0840*/  IMAD.MOV.U32 R0, RZ, RZ, RZ ;  /* 0x000000ffff007224 */ /* 0x000fcc00078e00ff */
[----:B------:R-:W2:Y:S01]  /*0850*/  LDC R16, c[0x0][0x3c8] ;  /* 0x0000f200ff107b82 */ /* 0x000ea20000000800 */
[-C--:B-1----:R-:W-:Y:S02]  /*0860*/  IABS R14, R18.reuse ;  /* 0x00000012000e7213 */ /* 0x082fe40000000000 */
[----:B------:R-:W-:Y:S02]  /*0870*/  ISETP.NE.AND P0, PT, R18, RZ, PT ;  /* 0x000000ff1200720c */ /* 0x000fe40003f05270 */
[----:B------:R-:W1:Y:S01]  /*0880*/  I2F.RP R8, R14 ;  /* 0x0000000e00087306 */ /* 0x000e620000209400 */
[----:B------:R-:W-:-:S07]  /*0890*/  LOP3.LUT R18, RZ, R18, RZ, 0x33, !PT ;  /* 0x00000012ff127212 */ /* 0x000fce00078e33ff */
[----:B-1----:R-:W0:Y:S02]  /*08a0*/  MUFU.RCP R8, R8 ;  /* 0x0000000800087308 */ /* 0x002e240000001000 */
[----:B0-----:R-:W-:Y:S01]  /*08b0*/  IADD3 R10, PT, PT, R8, 0xffffffe, RZ ;  /* 0x0ffffffe080a7810 */ /* 0x001fe20007ffe0ff */
[----:B------:R-:W-:-:S05]  /*08c0*/  IMAD.MOV.U32 R8, RZ, RZ, RZ ;  /* 0x000000ffff087224 */ /* 0x000fca00078e00ff */
[----:B------:R-:W0:Y:S02]  /*08d0*/  F2I.FTZ.U32.TRUNC.NTZ R21, R10 ;  /* 0x0000000a00157305 */ /* 0x000e24000021f000 */
[----:B0-----:R-:W-:-:S04]  /*08e0*/  IMAD.MOV R11, RZ, RZ, -R21 ;  /* 0x000000ffff0b7224 */ /* 0x001fc800078e0a15 */
[----:B------:R-:W-:-:S04]  /*08f0*/  IMAD R11, R11, R14, RZ ;  /* 0x0000000e0b0b7224 */ /* 0x000fc800078e02ff */
[----:B------:R-:W-:Y:S01]  /*0900*/  IMAD.HI.U32 R20, R21, R11, R20 ;  /* 0x0000000b15147227 */ /* 0x000fe200078e0014 */
[----:B--2---:R-:W-:-:S07]  /*0910*/  MOV R21, R6 ;  /* 0x0000000600157202 */ /* 0x004fce0000000f00 */
.L_x_32:
[----:B------:R-:W-:Y:S02]  /*0920*/  IABS R11, R21 ;  /* 0x00000015000b7213 */ /* 0x000fe40000000000 */
[----:B------:R-:W-:-:S03]  /*0930*/  IABS R22, R16 ;  /* 0x0000001000167213 */ /* 0x000fc60000000000 */
[----:B------:R-:W-:-:S05]  /*0940*/  IMAD.HI.U32 R10, R20, R11, RZ ;  /* 0x0000000b140a7227 */ /* 0x000fca00078e00ff */
[----:B------:R-:W-:-:S05]  /*0950*/  IADD3 R12, PT, PT, -R10, RZ, RZ ;  /* 0x000000ff0a0c7210 */ /* 0x000fca0007ffe1ff */
[----:B------:R-:W-:Y:S02]  /*0960*/  IMAD R11, R22, R12, R11 ;  /* 0x0000000c160b7224 */ /* 0x000fe400078e020b */
[----:B------:R-:W0:Y:S03]  /*0970*/  LDC.64 R12, c[0x0][0x380] ;  /* 0x0000e000ff0c7b82 */ /* 0x000e260000000a00 */
[----:B------:R-:W-:-:S13]  /*0980*/  ISETP.GT.U32.AND P2, PT, R14, R11, PT ;  /* 0x0000000b0e00720c */ /* 0x000fda0003f44070 */
[----:B------:R-:W-:Y:S01]  /*0990*/  @!P2 IMAD.IADD R11, R11, 0x1, -R22 ;  /* 0x000000010b0ba824 */ /* 0x000fe200078e0a16 */
[----:B------:R-:W-:-:S04]  /*09a0*/  @!P2 IADD3 R10, PT, PT, R10, 0x1, RZ ;  /* 0x000000010a0aa810 */ /* 0x000fc80007ffe0ff */
[----:B------:R-:W-:Y:S02]  /*09b0*/  ISETP.GE.U32.AND P1, PT, R11, R14, PT ;  /* 0x0000000e0b00720c */ /* 0x000fe40003f26070 */
[----:B------:R-:W-:-:S04]  /*09c0*/  LOP3.LUT R11, R21, R16, RZ, 0x3c, !PT ;  /* 0x00000010150b7212 */ /* 0x000fc800078e3cff */
[----:B------:R-:W-:-:S07]  /*09d0*/  ISETP.GE.AND P3, PT, R11, RZ, PT ;  /* 0x000000ff0b00720c */ /* 0x000fce0003f66270 */
[----:B------:R-:W-:-:S05]  /*09e0*/  @P1 VIADD R10, R10, 0x1 ;  /* 0x000000010a0a1836 */ /* 0x000fca0000000000 */
[----:B------:R-:W-:Y:S02]  /*09f0*/  MOV R23, R10 ;  /* 0x0000000a00177202 */ /* 0x000fe40000000f00 */
[----:B------:R-:W1:Y:S03]  /*0a00*/  LDC.64 R10, c[0x0][0x388] ;  /* 0x0000e200ff0a7b82 */ /* 0x000e660000000a00 */
[----:B------:R-:W-:-:S05]  /*0a10*/  @!P3 IMAD.MOV R23, RZ, RZ, -R23 ;  /* 0x000000ffff17b224 */ /* 0x000fca00078e0a17 */
[----:B------:R-:W-:-:S04]  /*0a20*/  SEL R22, R18, R23, !P0 ;  /* 0x0000001712167207 */ /* 0x000fc80004000000 */
[C---:B------:R-:W-:Y:S01]  /*0a30*/  IADD3 R23, PT, PT, -R22.reuse, RZ, RZ ;  /* 0x000000ff16177210 */ /* 0x040fe20007ffe1ff */
[----:B------:R-:W-:-:S04]  /*0a40*/  IMAD R22, R22, UR8, R7 ;  /* 0x0000000816167c24 */ /* 0x000fc8000f8e0207 */
[----:B------:R-:W-:-:S04]  /*0a50*/  IMAD R23, R16, R23, R21 ;  /* 0x0000001710177224 */ /* 0x000fc800078e0215 */
[----:B------:R-:W-:-:S04]  /*0a60*/  IMAD R23, R22, R16, R23 ;  /* 0x0000001016177224 */ /* 0x000fc800078e0217 */
[----:B0-----:R-:W-:-:S04]  /*0a70*/  IMAD.WIDE R12, R23, 0x4, R12 ;  /* 0x00000004170c7825 */ /* 0x001fc800078e020c */
[----:B-1----:R-:W-:Y:S02]  /*0a80*/  IMAD.WIDE R10, R23, 0x4, R10 ;  /* 0x00000004170a7825 */ /* 0x002fe400078e020a */
[----:B------:R-:W2:Y:S04]  /*0a90*/  LDG.E R12, desc[UR6][R12.64] ;  /* 0x000000060c0c7981 */ /* 0x000ea8000c1e1900 */
[----:B------:R-:W3:Y:S01]  /*0aa0*/  LDG.E R11, desc[UR6][R10.64] ;  /* 0x000000060a0b7981 */ /* 0x000ee2000c1e1900 */
[----:B------:R-:W-:-:S05]  /*0ab0*/  IMAD.IADD R21, R2, 0x1, R21 ;  /* 0x0000000102157824 */ /* 0x000fca00078e0215 */
[----:B------:R-:W-:Y:S01]  /*0ac0*/  ISETP.GE.AND P1, PT, R21, R3, PT ;  /* 0x000000031500720c */ /* 0x000fe20003f26270 */
[----:B--2--5:R-:W-:Y:S01]  /*0ad0*/  FADD R22, -R5, R12 ;  /* 0x0000000c05167221 */ /* 0x024fe20000000100 */
[----:B---3--:R-:W-:-:S03]  /*0ae0*/  FADD R8, R11, R8 ;  /* 0x000000080b087221 */ /* 0x008fc60000000000 */
[----:B------:R-:W-:-:S08]  /*0af0*/  FFMA R0, R11, R22, R0 ;  /* 0x000000160b007223 */ /* 0x000fd00000000000 */
[----:B------:R-:W-:Y:S05]  /*0b00*/  @!P1 BRA `(.L_x_32) ;  /* 0xfffffffc00849947 */ /* 0x000fea000383ffff */
.L_x_31:
[----:B------:R-:W-:Y:S05]  /*0b10*/  BSYNC.RECONVERGENT B0 ;  /* 0x0000000000007941 */ /* 0x000fea0003800200 */
.L_x_30:
[----:B------:R-:W-:Y:S01]  /*0b20*/  ISETP.GE.U32.AND P0, PT, R2, 0x2, PT ;  /* 0x000000020200780c */ /* 0x000fe20003f06070 */
[----:B------:R1:W-:Y:S04]  /*0b30*/  STS [R19], R8 ;  /* 0x0000000813007388 */ /* 0x0003e80000000800 */
[----:B------:R1:W-:Y:S01]  /*0b40*/  STS [R17], R0 ;  /* 0x0000000011007388 */ /* 0x0003e20000000800 */
[----:B------:R-:W-:Y:S07]  /*0b50*/  BAR.SYNC.DEFER_BLOCKING 0x0 ;  /* 0x0000000000007b1d */ /* 0x000fee0000010000 */
[----:B------:R-:W-:Y:S05]  /*0b60*/  @!P0 BRA `(.L_x_33) ;  /* 0x0000000000508947 */ /* 0x000fea0003800000 */
[----:B-1----:R-:W-:-:S07]  /*0b70*/  MOV R0, R2 ;  /* 0x0000000200007202 */ /* 0x002fce0000000f00 */
.L_x_36:
[----:B------:R-:W-:Y:S01]  /*0b80*/  SHF.R.U32.HI R14, RZ, 0x1, R0 ;  /* 0x00000001ff0e7819 */ /* 0x000fe20000011600 */
[----:B------:R-:W-:Y:S03]  /*0b90*/  BSSY.RECONVERGENT B0, `(.L_x_34) ;  /* 0x000000d000007945 */ /* 0x000fe60003800200 */
[----:B------:R-:W-:-:S13]  /*0ba0*/  ISETP.GE.U32.AND P0, PT, R6, R14, PT ;  /* 0x0000000e0600720c */ /* 0x000fda0003f06070 */
[----:B-1----:R-:W-:Y:S05]  /*0bb0*/  @P0 BRA `(.L_x_35) ;  /* 0x0000000000280947 */ /* 0x002fea0003800000 */
[----:B------:R-:W-:Y:S01]  /*0bc0*/  IMAD R8, R14, 0x4, R19 ;  /* 0x000000040e087824 */ /* 0x000fe200078e0213 */
[----:B0-----:R-:W-:Y:S05]  /*0bd0*/  LDS R11, [R19] ;  /* 0x00000000130b7984 */ /* 0x001fea0000000800 */
[----:B------:R-:W0:Y:S02]  /*0be0*/  LDS R8, [R8] ;  /* 0x0000000008087984 */ /* 0x000e240000000800 */
[----:B0-----:R-:W-:Y:S01]  /*0bf0*/  FADD R10, R8, R11 ;  /* 0x0000000b080a7221 */ /* 0x001fe20000000000 */
[----:B------:R-:W-:-:S04]  /*0c00*/  LEA R11, R14, R17, 0x2 ;  /* 0x000000110e0b7211 */ /* 0x000fc800078e10ff */
[----:B------:R-:W-:Y:S04]  /*0c10*/  STS [R19], R10 ;  /* 0x0000000a13007388 */ /* 0x000fe80000000800 */
[----:B------:R-:W-:Y:S04]  /*0c20*/  LDS R11, [R11] ;  /* 0x000000000b0b7984 */ /* 0x000fe80000000800 */
[----:B------:R-:W0:Y:S02]  /*0c30*/  LDS R12, [R17] ;  /* 0x00000000110c7984 */ /* 0x000e240000000800 */
[----:B0-----:R-:W-:-:S05]  /*0c40*/  FADD R12, R11, R12 ;  /* 0x0000000c0b0c7221 */ /* 0x001fca0000000000 */
[----:B------:R1:W-:Y:S02]  /*0c50*/  STS [R17], R12 ;  /* 0x0000000c11007388 */ /* 0x0003e40000000800 */
.L_x_35:
[----:B------:R-:W-:Y:S05]  /*0c60*/  BSYNC.RECONVERGENT B0 ;  /* 0x0000000000007941 */ /* 0x000fea0003800200 */
.L_x_34:
[----:B------:R-:W-:Y:S01]  /*0c70*/  BAR.SYNC.DEFER_BLOCKING 0x0 ;  /* 0x0000000000007b1d */ /* 0x000fe20000010000 */
[----:B------:R-:W-:Y:S01]  /*0c80*/  ISETP.GT.U32.AND P0, PT, R0, 0x3, PT ;  /* 0x000000030000780c */ /* 0x000fe20003f04070 */
[----:B------:R-:W-:-:S12]  /*0c90*/  IMAD.MOV.U32 R0, RZ, RZ, R14 ;  /* 0x000000ffff007224 */ /* 0x000fd800078e000e */
[----:B------:R-:W-:Y:S05]  /*0ca0*/  @P0 BRA `(.L_x_36) ;  /* 0xfffffffc00b40947 */ /* 0x000fea000383ffff */
.L_x_33:
[----:B------:R-:W-:-:S13]  /*0cb0*/  ISETP.GE.AND P0, PT, R6, R3, PT ;  /* 0x000000030600720c */ /* 0x000fda0003f06270 */
[----:B------:R-:W-:Y:S05]  /*0cc0*/  @P0 EXIT ;  /* 0x000000000000094d */ /* 0x000fea0003800000 */
[----:B------:R-:W-:Y:S02]  /*0cd0*/  LEA R15, R2, R15, 0x2 ;  /* 0x0000000f020f7211 */ /* 0x000fe400078e10ff */
[----:B-1----:R-:W-:-:S03]  /*0ce0*/  I2FP.F32.U32 R0, R3 ;  /* 0x0000000300007245 */ /* 0x002fc60000201000 */
[----:B------:R-:W-:Y:S01]  /*0cf0*/  IMAD R20, R2, 0x4, R15 ;  /* 0x0000000402147824 */ /* 0x000fe200078e020f */
[----:B------:R1:W2:Y:S01]  /*0d00*/  LDS R19, [R15] ;  /* 0x000000000f137984 */ /* 0x0002a20000000800 */
[----:B------:R-:W-:-:S04]  /*0d10*/  IADD3 R8, PT, PT, R0, 0x1800000, RZ ;  /* 0x0180000000087810 */ /* 0x000fc80007ffe0ff */
[----:B------:R-:W3:Y:S01]  /*0d20*/  LDS R20, [R20] ;  /* 0x0000000014147984 */ /* 0x000ee20000000800 */
[----:B------:R-:W-:-:S04]  /*0d30*/  LOP3.LUT R8, R8, 0x7f800000, RZ, 0xc0, !PT ;  /* 0x7f80000008087812 */ /* 0x000fc800078ec0ff */
[----:B------:R-:W-:-:S13]  /*0d40*/  ISETP.GT.U32.AND P0, PT, R8, 0x1ffffff, PT ;  /* 0x01ffffff0800780c */ /* 0x000fda0003f04070 */
[----:B-1----:R-:W-:Y:S05]  /*0d50*/  @P0 BRA `(.L_x_37) ;  /* 0x00000000000c0947 */ /* 0x002fea0003800000 */
[----:B------:R-:W-:-:S07]  /*0d60*/  MOV R8, 0xd80 ;  /* 0x00000d8000087802 */ /* 0x000fce0000000f00 */
[----:B0-23-5:R-:W-:Y:S05]  /*0d70*/  CALL.REL.NOINC `($__internal_1_$__cuda_sm20_rcp_rn_f32_slowpath) ;  /* 0x0000000000ec7944 */ /* 0x02dfea0003c00000 */
[----:B------:R-:W-:Y:S05]  /*0d80*/  BRA `(.L_x_38) ;  /* 0x0000000000107947 */ /* 0x000fea0003800000 */
.L_x_37:
[----:B0-----:R-:W0:Y:S02]  /*0d90*/  MUFU.RCP R11, R0 ;  /* 0x00000000000b7308 */ /* 0x001e240000001000 */
[----:B0-----:R-:W-:-:S04]  /*0da0*/  FFMA R8, R0, R11, -1 ;  /* 0xbf80000000087423 */ /* 0x001fc8000000000b */
[----:B------:R-:W-:-:S04]  /*0db0*/  FADD.FTZ R8, -R8, -RZ ;  /* 0x800000ff08087221 */ /* 0x000fc80000010100 */
[----:B------:R-:W-:-:S07]  /*0dc0*/  FFMA R22, R11, R8, R11 ;  /* 0x000000080b167223 */ /* 0x000fce000000000b */
.L_x_38:
[----:B------:R-:W0:Y:S01]  /*0dd0*/  LDC R26, c[0x0][0x3c8] ;  /* 0x0000f200ff1a7b82 */ /* 0x000e220000000800 */
[----:B-----5:R-:W-:Y:S01]  /*0de0*/  FMUL R24, R9, R4 ;  /* 0x0000000409187220 */ /* 0x020fe20000400000 */
[----:B--2---:R-:W-:Y:S01]  /*0df0*/  FMUL R25, R19, R22 ;  /* 0x0000001613197220 */ /* 0x004fe20000400000 */
[----:B------:R-:W1:Y:S05]  /*0e00*/  LDCU UR4, c[0x0][0x3c4] ;  /* 0x00007880ff0477ac */ /* 0x000e6a0008000800 */
[----:B------:R-:W2:Y:S08]  /*0e10*/  LDC R21, c[0x0][0x3c8] ;  /* 0x0000f200ff157b82 */ /* 0x000eb00000000800 */
[----:B------:R-:W4:Y:S01]  /*0e20*/  LDC.64 R10, c[0x0][0x380] ;  /* 0x0000e000ff0a7b82 */ /* 0x000f220000000a00 */
[----:B0-----:R-:W-:-:S07]  /*0e30*/  IABS R0, R26 ;  /* 0x0000001a00007213 */ /* 0x001fce0000000000 */
[----:B------:R-:W0:Y:S01]  /*0e40*/  LDC.64 R12, c[0x0][0x388] ;  /* 0x0000e200ff0c7b82 */ /* 0x000e220000000a00 */
[----:B------:R-:W-:Y:S01]  /*0e50*/  ISETP.NE.AND P0, PT, R26, RZ, PT ;  /* 0x000000ff1a00720c */ /* 0x000fe20003f05270 */
[----:B------:R-:W3:Y:S01]  /*0e60*/  I2F.RP R8, R0 ;  /* 0x0000000000087306 */ /* 0x000ee20000209400 */
[----:B------:R-:W-:-:S05]  /*0e70*/  LOP3.LUT R26, RZ, R26, RZ, 0x33, !PT ;  /* 0x0000001aff1a7212 */ /* 0x000fca00078e33ff */
[----:B------:R-:W0:Y:S02]  /*0e80*/  LDC.64 R14, c[0x0][0x390] ;  /* 0x0000e400ff0e7b82 */ /* 0x000e240000000a00 */
[----:B---3--:R-:W3:Y:S02]  /*0e90*/  MUFU.RCP R8, R8 ;  /* 0x0000000800087308 */ /* 0x008ee40000001000 */
[----:B---3--:R-:W-:-:S06]  /*0ea0*/  VIADD R16, R8, 0xffffffe ;  /* 0x0ffffffe08107836 */ /* 0x008fcc0000000000 */
[----:B------:R3:W1:Y:S02]  /*0eb0*/  F2I.FTZ.U32.TRUNC.NTZ R17, R16 ;  /* 0x0000001000117305 */ /* 0x000664000021f000 */
[----:B---3--:R-:W-:Y:S01]  /*0ec0*/  IMAD.MOV.U32 R16, RZ, RZ, RZ ;  /* 0x000000ffff107224 */ /* 0x008fe200078e00ff */
[----:B-1----:R-:W-:-:S05]  /*0ed0*/  IADD3 R23, PT, PT, RZ, -R17, RZ ;  /* 0x80000011ff177210 */ /* 0x002fca0007ffe0ff */
[----:B------:R-:W-:-:S04]  /*0ee0*/  IMAD R23, R23, R0, RZ ;  /* 0x0000000017177224 */ /* 0x000fc800078e02ff */
[----:B0-2-4-:R-:W-:-:S07]  /*0ef0*/  IMAD.HI.U32 R23, R17, R23, R16 ;  /* 0x0000001711177227 */ /* 0x015fce00078e0010 */
.L_x_39:
[----:B------:R-:W-:Y:S02]  /*0f00*/  IABS R16, R6 ;  /* 0x0000000600107213 */ /* 0x000fe40000000000 */
[----:B0-----:R-:W-:-:S03]  /*0f10*/  IABS R18, R21 ;  /* 0x0000001500127213 */ /* 0x001fc60000000000 */
[----:B------:R-:W-:-:S05]  /*0f20*/  IMAD.HI.U32 R8, R23, R16, RZ ;  /* 0x0000001017087227 */ /* 0x000fca00078e00ff */
[----:B------:R-:W-:-:S05]  /*0f30*/  IADD3 R9, PT, PT, -R8, RZ, RZ ;  /* 0x000000ff08097210 */ /* 0x000fca0007ffe1ff */
        /* <DEDUP_REMOVED lines=14> */
[----:B------:R-:W-:-:S06]  /*1020*/  IMAD.WIDE R8, R19, 0x4, R10 ;  /* 0x0000000413087825 */ /* 0x000fcc00078e020a */
[----:B------:R-:W2:Y:S01]  /*1030*/  LDG.E R8, desc[UR6][R8.64] ;  /* 0x0000000608087981 */ /* 0x000ea2000c1e1900 */
[----:B------:R-:W-:-:S06]  /*1040*/  IMAD.WIDE R16, R19, 0x4, R12 ;  /* 0x0000000413107825 */ /* 0x000fcc00078e020c */
[----:B------:R-:W3:Y:S01]  /*1050*/  LDG.E R16, desc[UR6][R16.64] ;  /* 0x0000000610107981 */ /* 0x000ee2000c1e1900 */
[----:B------:R-:W-:-:S04]  /*1060*/  IADD3 R6, PT, PT, R2, R6, RZ ;  /* 0x0000000602067210 */ /* 0x000fc80007ffe0ff */
[----:B------:R-:W-:Y:S01]  /*1070*/  ISETP.GE.AND P1, PT, R6, R3, PT ;  /* 0x000000030600720c */ /* 0x000fe20003f26270 */
[----:B--2---:R-:W-:-:S04]  /*1080*/  FADD R27, -R5, R8 ;  /* 0x00000008051b7221 */ /* 0x004fc80000000100 */
[----:B------:R-:W-:-:S04]  /*1090*/  FMUL R27, R4, R27 ;  /* 0x0000001b041b7220 */ /* 0x000fc80000400000 */
[----:B------:R-:W-:Y:S01]  /*10a0*/  FMUL R29, R4, R27 ;  /* 0x0000001b041d7220 */ /* 0x000fe20000400000 */
[----:B---3--:R-:W-:-:S03]  /*10b0*/  FADD R27, -R25, R16 ;  /* 0x00000010191b7221 */ /* 0x008fc60000000100 */
[----:B------:R-:W-:-:S04]  /*10c0*/  FMUL R18, R20, R29 ;  /* 0x0000001d14127220 */ /* 0x000fc80000400000 */
[----:B------:R-:W-:Y:S01]  /*10d0*/  FFMA R27, R18, -R22, R27 ;  /* 0x80000016121b7223 */ /* 0x000fe2000000001b */
[----:B------:R-:W-:-:S04]  /*10e0*/  IMAD.WIDE R18, R19, 0x4, R14 ;  /* 0x0000000413127825 */ /* 0x000fc800078e020e */
[----:B------:R-:W-:-:S05]  /*10f0*/  FMUL R27, R24, R27 ;  /* 0x0000001b181b7220 */ /* 0x000fca0000400000 */
[----:B------:R0:W-:Y:S01]  /*1100*/  STG.E desc[UR6][R18.64], R27 ;  /* 0x0000001b12007986 */ /* 0x0001e2000c101906 */
[----:B------:R-:W-:Y:S05]  /*1110*/  @!P1 BRA `(.L_x_39) ;  /* 0xfffffffc00789947 */ /* 0x000fea000383ffff */
[----:B------:R-:W-:Y:S05]  /*1120*/  EXIT ;  /* 0x000000000000794d */ /* 0x000fea0003800000 */
        .weak           $__internal_1_$__cuda_sm20_rcp_rn_f32_slowpath
        .type           $__internal_1_$__cuda_sm20_rcp_rn_f32_slowpath,@function
        .size           $__internal_1_$__cuda_sm20_rcp_rn_f32_slowpath,(.L_x_45 - $__internal_1_$__cuda_sm20_rcp_rn_f32_slowpath)
$__internal_1_$__cuda_sm20_rcp_rn_f32_slowpath:
[----:B------:R-:W-:-:S05]  /*1130*/  IMAD.SHL.U32 R10, R0, 0x2, RZ ;  /* 0x00000002000a7824 */ /* 0x000fca00078e00ff */
[----:B------:R-:W-:-:S04]  /*1140*/  SHF.R.U32.HI R10, RZ, 0x18, R10 ;  /* 0x00000018ff0a7819 */ /* 0x000fc8000001160a */
[----:B------:R-:W-:-:S13]  /*1150*/  ISETP.NE.U32.AND P0, PT, R10, RZ, PT ;  /* 0x000000ff0a00720c */ /* 0x000fda0003f05070 */
[----:B------:R-:W-:Y:S05]  /*1160*/  @P0 BRA `(.L_x_40) ;  /* 0x00000000002c0947 */ /* 0x000fea0003800000 */
[----:B------:R-:W-:-:S04]  /*1170*/  SHF.L.U32 R10, R0, 0x1, RZ ;  /* 0x00000001000a7819 */ /* 0x000fc800000006ff */
[----:B------:R-:W-:-:S13]  /*1180*/  ISETP.NE.AND P0, PT, R10, RZ, PT ;  /* 0x000000ff0a00720c */ /* 0x000fda0003f05270 */
[----:B------:R0:W1:Y:S01]  /*1190*/  @!P0 MUFU.RCP R10, R0 ;  /* 0x00000000000a8308 */ /* 0x0000620000001000 */
[----:B------:R-:W-:Y:S05]  /*11a0*/  @!P0 BRA `(.L_x_41) ;  /* 0x0000000000a48947 */ /* 0x000fea0003800000 */
[----:B------:R-:W-:-:S04]  /*11b0*/  FFMA R11, R0, 1.84467440737095516160e+19, RZ ;  /* 0x5f800000000b7823 */ /* 0x000fc800000000ff */
[----:B0-----:R-:W1:Y:S02]  /*11c0*/  MUFU.RCP R0, R11 ;  /* 0x0000000b00007308 */ /* 0x001e640000001000 */
[----:B-1----:R-:W-:-:S04]  /*11d0*/  FFMA R10, R11, R0, -1 ;  /* 0xbf8000000b0a7423 */ /* 0x002fc80000000000 */
[----:B------:R-:W-:-:S04]  /*11e0*/  FADD.FTZ R13, -R10, -RZ ;  /* 0x800000ff0a0d7221 */ /* 0x000fc80000010100 */
[----:B------:R-:W-:-:S04]  /*11f0*/  FFMA R0, R0, R13, R0 ;  /* 0x0000000d00007223 */ /* 0x000fc80000000000 */
[----:B------:R-:W-:Y:S01]  /*1200*/  FFMA R10, R0, 1.84467440737095516160e+19, RZ ;  /* 0x5f800000000a7823 */ /* 0x000fe200000000ff */
[----:B------:R-:W-:Y:S06]  /*1210*/  BRA `(.L_x_41) ;  /* 0x0000000000887947 */ /* 0x000fec0003800000 */
.L_x_40:
[----:B------:R-:W-:-:S05]  /*1220*/  VIADD R11, R10, 0xffffff03 ;  /* 0xffffff030a0b7836 */ /* 0x000fca0000000000 */
[----:B------:R-:W-:-:S13]  /*1230*/  ISETP.GT.U32.AND P0, PT, R11, 0x1, PT ;  /* 0x000000010b00780c */ /* 0x000fda0003f04070 */
[----:B------:R-:W-:Y:S05]  /*1240*/  @P0 BRA `(.L_x_42) ;  /* 0x0000000000780947 */ /* 0x000fea0003800000 */
[----:B------:R-:W-:Y:S01]  /*1250*/  LOP3.LUT R12, R0, 0x7fffff, RZ, 0xc0, !PT ;  /* 0x007fffff000c7812 */ /* 0x000fe200078ec0ff */
[----:B------:R-:W-:-:S03]  /*1260*/  HFMA2 R16, -RZ, RZ, 0, 1.78813934326171875e-07 ;  /* 0x00000003ff107431 */ /* 0x000fc600000001ff */
[----:B------:R-:W-:-:S04]  /*1270*/  LOP3.LUT R12, R12, 0x3f800000, RZ, 0xfc, !PT ;  /* 0x3f8000000c0c7812 */ /* 0x000fc800078efcff */
[----:B------:R-:W0:Y:S01]  /*1280*/  MUFU.RCP R13, R12 ;  /* 0x0000000c000d7308 */ /* 0x000e220000001000 */
[----:B------:R-:W-:Y:S01]  /*1290*/  SHF.L.U32 R17, R16, R11, RZ ;  /* 0x0000000b10117219 */ /* 0x000fe200000006ff */
[----:B0-----:R-:W-:-:S04]  /*12a0*/  FFMA R14, R12, R13, -1 ;  /* 0xbf8000000c0e7423 */ /* 0x001fc8000000000d */
[----:B------:R-:W-:-:S04]  /*12b0*/  FADD.FTZ R14, -R14, -RZ ;  /* 0x800000ff0e0e7221 */ /* 0x000fc80000010100 */
[CCC-:B------:R-:W-:Y:S01]  /*12c0*/  FFMA.RM R15, R13.reuse, R14.reuse, R13.reuse ;  /* 0x0000000e0d0f7223 */ /* 0x1c0fe2000000400d */
[----:B------:R-:W-:-:S04]  /*12d0*/  FFMA.RP R14, R13, R14, R13 ;  /* 0x0000000e0d0e7223 */ /* 0x000fc8000000800d */
[C---:B------:R-:W-:Y:S02]  /*12e0*/  LOP3.LUT R13, R15.reuse, 0x7fffff, RZ, 0xc0, !PT ;  /* 0x007fffff0f0d7812 */ /* 0x040fe400078ec0ff */
[----:B------:R-:W-:Y:S02]  /*12f0*/  FSETP.NEU.FTZ.AND P0, PT, R15, R14, PT ;  /* 0x0000000e0f00720b */ /* 0x000fe40003f1d000 */
[----:B------:R-:W-:Y:S02]  /*1300*/  LOP3.LUT R14, R13, 0x800000, RZ, 0xfc, !PT ;  /* 0x008000000d0e7812 */ /* 0x000fe400078efcff */
[----:B------:R-:W-:Y:S02]  /*1310*/  SEL R13, RZ, 0xffffffff, !P0 ;  /* 0xffffffffff0d7807 */ /* 0x000fe40004000000 */
[----:B------:R-:W-:-:S03]  /*1320*/  LOP3.LUT R12, R17, R14, RZ, 0xc0, !PT ;  /* 0x0000000e110c7212 */ /* 0x000fc600078ec0ff */
[----:B------:R-:W-:Y:S01]  /*1330*/  IMAD.MOV R13, RZ, RZ, -R13 ;  /* 0x000000ffff0d7224 */ /* 0x000fe200078e0a0d */
[----:B------:R-:W-:-:S04]  /*1340*/  SHF.R.U32.HI R12, RZ, R11, R12 ;  /* 0x0000000bff0c7219 */ /* 0x000fc8000001160c */
[----:B------:R-:W-:Y:S02]  /*1350*/  LOP3.LUT P1, RZ, R13, R11, R14, 0xf8, !PT ;  /* 0x0000000b0dff7212 */ /* 0x000fe4000782f80e */
[C---:B------:R-:W-:Y:S02]  /*1360*/  LOP3.LUT P0, RZ, R12.reuse, 0x1, RZ, 0xc0, !PT ;  /* 0x000000010cff7812 */ /* 0x040fe4000780c0ff */
[----:B------:R-:W-:-:S04]  /*1370*/  LOP3.LUT P2, RZ, R12, 0x2, RZ, 0xc0, !PT ;  /* 0x000000020cff7812 */ /* 0x000fc8000784c0ff */
[----:B------:R-:W-:Y:S02]  /*1380*/  PLOP3.LUT P0, PT, P0, P1, P2, 0xe0, 0x0 ;  /* 0x000000000000781c */ /* 0x000fe40000703c20 */
[----:B------:R-:W-:Y:S02]  /*1390*/  LOP3.LUT P1, RZ, R0, 0x7fffff, RZ, 0xc0, !PT ;  /* 0x007fffff00ff7812 */ /* 0x000fe4000782c0ff */
[----:B------:R-:W-:-:S04]  /*13a0*/  SEL R11, RZ, 0x1, !P0 ;  /* 0x00000001ff0b7807 */ /* 0x000fc80004000000 */
[----:B------:R-:W-:-:S04]  /*13b0*/  IADD3 R11, PT, PT, -R11, RZ, RZ ;  /* 0x000000ff0b0b7210 */ /* 0x000fc80007ffe1ff */
[----:B------:R-:W-:Y:S01]  /*13c0*/  ISETP.GE.AND P0, PT, R11, RZ, PT ;  /* 0x000000ff0b00720c */ /* 0x000fe20003f06270 */
[----:B------:R-:W-:-:S05]  /*13d0*/  VIADD R11, R10, 0xffffff04 ;  /* 0xffffff040a0b7836 */ /* 0x000fca0000000000 */
[----:B------:R-:W-:-:S07]  /*13e0*/  SHF.R.U32.HI R11, RZ, R11, R14 ;  /* 0x0000000bff0b7219 */ /* 0x000fce000001160e */
[----:B------:R-:W-:-:S05]  /*13f0*/  @!P0 IADD3 R11, PT, PT, R11, 0x1, RZ ;  /* 0x000000010b0b8810 */ /* 0x000fca0007ffe0ff */
[----:B------:R-:W-:-:S05]  /*1400*/  @!P1 IMAD.SHL.U32 R11, R11, 0x2, RZ ;  /* 0x000000020b0b9824 */ /* 0x000fca00078e00ff */
[----:B------:R-:W-:Y:S01]  /*1410*/  LOP3.LUT R10, R11, 0x80000000, R0, 0xf8, !PT ;  /* 0x800000000b0a7812 */ /* 0x000fe200078ef800 */
[----:B------:R-:W-:Y:S06]  /*1420*/  BRA `(.L_x_41) ;  /* 0x0000000000047947 */ /* 0x000fec0003800000 */
.L_x_42:
[----:B------:R2:W3:Y:S02]  /*1430*/  MUFU.RCP R10, R0 ;  /* 0x00000000000a7308 */ /* 0x0004e40000001000 */
.L_x_41:
[----:B-1-3--:R-:W-:Y:S01]  /*1440*/  MOV R22, R10 ;  /* 0x0000000a00167202 */ /* 0x00afe20000000f00 */
[----:B------:R-:W-:Y:S01]  /*1450*/  IMAD.MOV.U32 R10, RZ, RZ, R8 ;  /* 0x000000ffff0a7224 */ /* 0x000fe200078e0008 */
[----:B------:R-:W-:-:S04]  /*1460*/  MOV R11, 0x0 ;  /* 0x00000000000b7802 */ /* 0x000fc80000000f00 */
[----:B0-2---:R-:W-:Y:S05]  /*1470*/  RET.REL.NODEC R10 `(_Z26batch_norm_backward_kernelPKfS0_PfS1_S1_S0_S0_S0_iiif) ;  /* 0xffffffe80ae07950 */ /* 0x005fea0003c3ffff */
.L_x_43:
        /* <DEDUP_REMOVED lines=16> */
.L_x_45:


//--------------------- .nv.shared._Z25batch_norm_forward_kernelPKfPfS0_S0_S1_S1_S1_S1_iiiffb --------------------------
	.section	.nv.shared._Z25batch_norm_forward_kernelPKfPfS0_S0_S1_S1_S1_S1_iiiffb,"aw",@nobits
	.sectionflags	@""
	.align	16
	.zero		1024


//--------------------- .nv.shared.reserved.0     --------------------------
	.section	.nv.shared.reserved.0,"aw",@nobits
	.weak		__nv_reservedSMEM_offset_0_alias
	.size		__nv_reservedSMEM_offset_0_alias, 0, 64
	.other		__nv_reservedSMEM_offset_0_alias,@"STO_CUDA_RESERVED_SHARED STV_DEFAULT"
__nv_reservedSMEM_offset_0_alias:
	.zero		0
	.zero		64


//--------------------- .nv.shared._Z26batch_norm_backward_kernelPKfS0_PfS1_S1_S0_S0_S0_iiif --------------------------
	.section	.nv.shared._Z26batch_norm_backward_kernelPKfS0_PfS1_S1_S0_S0_S0_iiif,"aw",@nobits
	.sectionflags	@""
	.align	16
	.zero		1024


//--------------------- .nv.constant0._Z25batch_norm_forward_kernelPKfPfS0_S0_S1_S1_S1_S1_iiiffb --------------------------
	.section	.nv.constant0._Z25batch_norm_forward_kernelPKfPfS0_S0_S1_S1_S1_S1_iiiffb,"a",@progbits
	.sectionflags	@""
	.align	4
.nv.constant0._Z25batch_norm_forward_kernelPKfPfS0_S0_S1_S1_S1_S1_iiiffb:
	.zero		981


//--------------------- .nv.constant0._Z26batch_norm_backward_kernelPKfS0_PfS1_S1_S0_S0_S0_iiif --------------------------
	.section	.nv.constant0._Z26batch_norm_backward_kernelPKfS0_PfS1_S1_S0_S0_S0_iiif,"a",@progbits
	.sectionflags	@""
	.align	4
.nv.constant0._Z26batch_norm_backward_kernelPKfS0_PfS1_S1_S0_S0_S0_iiif:
	.zero		976


//--------------------- SYMBOLS --------------------------

	.type		.nv.reservedSmem.offset0,@object
	.size		.nv.reservedSmem.offset0,0x4
	.type		.nv.reservedSmem.cap,@object
	.size		.nv.reservedSmem.cap,0x4
